	.target	sm_100a

	.elftype	@"ET_EXEC"


//--------------------- .note.nv.tkinfo           --------------------------
	.section	.note.nv.tkinfo,"",@"SHT_NOTE"
	.sectionflags	@"SHF_NOTE_NV_TKINFO"
	.tkinfo
        /*0018*/ 	.word	0x00000002
        /*0030*/ 	.string	""
        /*0030*/ 	.string	"ptxas"
        /*0030*/ 	.string	"Cuda compilation tools, release 13.0, V13.0.88"
        /*0030*/ 	.string	"Build cuda_13.0.r13.0/compiler.36424714_0"
        /*0030*/ 	.string	"-arch sm_100a -m 64 "



//--------------------- .note.nv.cuinfo           --------------------------
	.section	.note.nv.cuinfo,"",@"SHT_NOTE"
	.sectionflags	@"SHF_NOTE_NV_CUINFO"
        /*0018*/ 	.short	0x0002
        /*001a*/ 	.short	0x0064
        /*001c*/ 	.short	0x0082
	.zero		2


//--------------------- .nv.info                  --------------------------
	.section	.nv.info,"",@"SHT_CUDA_INFO"
	.align	4


	//----- nvinfo : EIATTR_REGCOUNT
	.align		4
        /*0000*/ 	.byte	0x04, 0x2f
        /*0002*/ 	.short	(.L_19 - .L_18)
	.align		4
.L_18:
        /*0004*/ 	.word	index@(_ZN7cutlass13device_kernelINS_4gemm6kernel13GemmUniversalIN4cute5tupleIJiiiiEEENS1_10collective13CollectiveMmaINS1_35MainloopSm100TmaUmmaWarpSpecializedILi17ELi2ELi4ENS5_IJNS4_1CILi2EEESB_NSA_ILi1EEEEEEEENS5_IJNSA_ILi64EEENSA_ILi128EEENSA_ILi32EEEEEENS_6half_tENS5_IJlSC_lEEESJ_SK_NS4_8TiledMMAINS4_8MMA_AtomIJNS4_20SM100_MMA_F16BF16_SSISJ_SJ_fLi64ELi128ELNS4_4UMMA5MajorE0ELSP_0ELNSO_7ScaleInE0ELSQ_0EEEEEENS4_6LayoutINS5_IJSC_SC_SC_EEENS5_IJNSA_ILi0EEESV_SV_EEEEENS5_IJNS4_10UnderscoreESY_SY_EEEEENS4_23SM90_TMA_LOAD_MULTICASTENS4_14ComposedLayoutINS4_7SwizzleILi2ELi4ELi3EEENS4_18smem_ptr_flag_bitsILi16EEENST_INS5_IJNSA_ILi8EEESH_EEENS5_IJSH_SC_EEEEEEEvNS4_8identityES11_S1B_vS1C_EENS_8epilogue10collective18CollectiveEpilogueINS1E_23Sm100TmaWarpSpecializedILi4ELi2ELi16ELb1ELb0EEEJSI_NS5_IJNST_ISF_SC_EENST_ISH_SC_EEEEESJ_SK_SJ_SK_NS1E_6fusion15FusionCallbacksIS1I_NS1M_17LinearCombinationISJ_fSJ_fLNS_15FloatRoundStyleE2EEESI_S1L_JEEENS4_5SM1004TMEM4LOAD26SM100_TMEM_LOAD_16dp256b4xENS4_13SM90_TMA_LOADES1B_NS4_17SM75_U32x4_LDSM_NENS4_14SM90_TMA_STOREES1B_NS4_17SM90_U32x4_STSM_NENS4_39AutoVectorizingCopyWithAssumedAlignmentILi128EEEEEEvvEEEEvNT_6ParamsE)
        /*0008*/ 	.word	0x00000044


	//----- nvinfo : EIATTR_FRAME_SIZE
	.align		4
.L_19:
        /*000c*/ 	.byte	0x04, 0x11
        /*000e*/ 	.short	(.L_21 - .L_20)
	.align		4
.L_20:
        /*0010*/ 	.word	index@($__internal_2_$__cuda_sm10x_tcgen05_guardrail_trap_unallocated_columns_being_dealloced)
        /*0014*/ 	.word	0x00000000


	//----- nvinfo : EIATTR_FRAME_SIZE
	.align		4
.L_21:
        /*0018*/ 	.byte	0x04, 0x11
        /*001a*/ 	.short	(.L_23 - .L_22)
	.align		4
.L_22:
        /*001c*/ 	.word	index@($__internal_1_$__cuda_sm10x_tcgen05_guardrail_trap_phase_invalid_during_alloc)
        /*0020*/ 	.word	0x00000000


	//----- nvinfo : EIATTR_FRAME_SIZE
	.align		4
.L_23:
        /*0024*/ 	.byte	0x04, 0x11
        /*0026*/ 	.short	(.L_25 - .L_24)
	.align		4
.L_24:
        /*0028*/ 	.word	index@($__internal_0_$__cuda_sm10x_tcgen05_guardrail_trap_col_being_dealloced_not_returned_by_alloc)
        /*002c*/ 	.word	0x00000000


	//----- nvinfo : EIATTR_FRAME_SIZE
	.align		4
.L_25:
        /*0030*/ 	.byte	0x04, 0x11
        /*0032*/ 	.short	(.L_27 - .L_26)
	.align		4
.L_26:
        /*0034*/ 	.word	index@(_ZN7cutlass13device_kernelINS_4gemm6kernel13GemmUniversalIN4cute5tupleIJiiiiEEENS1_10collective13CollectiveMmaINS1_35MainloopSm100TmaUmmaWarpSpecializedILi17ELi2ELi4ENS5_IJNS4_1CILi2EEESB_NSA_ILi1EEEEEEEENS5_IJNSA_ILi64EEENSA_ILi128EEENSA_ILi32EEEEEENS_6half_tENS5_IJlSC_lEEESJ_SK_NS4_8TiledMMAINS4_8MMA_AtomIJNS4_20SM100_MMA_F16BF16_SSISJ_SJ_fLi64ELi128ELNS4_4UMMA5MajorE0ELSP_0ELNSO_7ScaleInE0ELSQ_0EEEEEENS4_6LayoutINS5_IJSC_SC_SC_EEENS5_IJNSA_ILi0EEESV_SV_EEEEENS5_IJNS4_10UnderscoreESY_SY_EEEEENS4_23SM90_TMA_LOAD_MULTICASTENS4_14ComposedLayoutINS4_7SwizzleILi2ELi4ELi3EEENS4_18smem_ptr_flag_bitsILi16EEENST_INS5_IJNSA_ILi8EEESH_EEENS5_IJSH_SC_EEEEEEEvNS4_8identityES11_S1B_vS1C_EENS_8epilogue10collective18CollectiveEpilogueINS1E_23Sm100TmaWarpSpecializedILi4ELi2ELi16ELb1ELb0EEEJSI_NS5_IJNST_ISF_SC_EENST_ISH_SC_EEEEESJ_SK_SJ_SK_NS1E_6fusion15FusionCallbacksIS1I_NS1M_17LinearCombinationISJ_fSJ_fLNS_15FloatRoundStyleE2EEESI_S1L_JEEENS4_5SM1004TMEM4LOAD26SM100_TMEM_LOAD_16dp256b4xENS4_13SM90_TMA_LOADES1B_NS4_17SM75_U32x4_LDSM_NENS4_14SM90_TMA_STOREES1B_NS4_17SM90_U32x4_STSM_NENS4_39AutoVectorizingCopyWithAssumedAlignmentILi128EEEEEEvvEEEEvNT_6ParamsE)
        /*0038*/ 	.word	0x00000000


	//----- nvinfo : EIATTR_MIN_STACK_SIZE
	.align		4
.L_27:
        /*003c*/ 	.byte	0x04, 0x12
        /*003e*/ 	.short	(.L_29 - .L_28)
	.align		4
.L_28:
        /*0040*/ 	.word	index@(_ZN7cutlass13device_kernelINS_4gemm6kernel13GemmUniversalIN4cute5tupleIJiiiiEEENS1_10collective13CollectiveMmaINS1_35MainloopSm100TmaUmmaWarpSpecializedILi17ELi2ELi4ENS5_IJNS4_1CILi2EEESB_NSA_ILi1EEEEEEEENS5_IJNSA_ILi64EEENSA_ILi128EEENSA_ILi32EEEEEENS_6half_tENS5_IJlSC_lEEESJ_SK_NS4_8TiledMMAINS4_8MMA_AtomIJNS4_20SM100_MMA_F16BF16_SSISJ_SJ_fLi64ELi128ELNS4_4UMMA5MajorE0ELSP_0ELNSO_7ScaleInE0ELSQ_0EEEEEENS4_6LayoutINS5_IJSC_SC_SC_EEENS5_IJNSA_ILi0EEESV_SV_EEEEENS5_IJNS4_10UnderscoreESY_SY_EEEEENS4_23SM90_TMA_LOAD_MULTICASTENS4_14ComposedLayoutINS4_7SwizzleILi2ELi4ELi3EEENS4_18smem_ptr_flag_bitsILi16EEENST_INS5_IJNSA_ILi8EEESH_EEENS5_IJSH_SC_EEEEEEEvNS4_8identityES11_S1B_vS1C_EENS_8epilogue10collective18CollectiveEpilogueINS1E_23Sm100TmaWarpSpecializedILi4ELi2ELi16ELb1ELb0EEEJSI_NS5_IJNST_ISF_SC_EENST_ISH_SC_EEEEESJ_SK_SJ_SK_NS1E_6fusion15FusionCallbacksIS1I_NS1M_17LinearCombinationISJ_fSJ_fLNS_15FloatRoundStyleE2EEESI_S1L_JEEENS4_5SM1004TMEM4LOAD26SM100_TMEM_LOAD_16dp256b4xENS4_13SM90_TMA_LOADES1B_NS4_17SM75_U32x4_LDSM_NENS4_14SM90_TMA_STOREES1B_NS4_17SM90_U32x4_STSM_NENS4_39AutoVectorizingCopyWithAssumedAlignmentILi128EEEEEEvvEEEEvNT_6ParamsE)
        /*0044*/ 	.word	0x00000000
.L_29:


//--------------------- .nv.compat                --------------------------
	.section	.nv.compat,"",@"SHT_CUDA_COMPAT_INFO"
	.align	4
        /*0000*/ 	.byte	0x02, 0x09, 0x01, 0x00, 0x02, 0x02, 0x02, 0x00, 0x02, 0x05, 0x05, 0x00, 0x03, 0x07, 0x01, 0x01
        /*0010*/ 	.byte	0x02, 0x03, 0x01, 0x00, 0x02, 0x06, 0x01, 0x00, 0x04, 0x0b, 0x08, 0x00, 0x09, 0x00, 0x00, 0x00
        /*0020*/ 	.byte	0x00, 0x00, 0x00, 0x00


//--------------------- .nv.info._ZN7cutlass13device_kernelINS_4gemm6kernel13GemmUniversalIN4cute5tupleIJiiiiEEENS1_10collective13CollectiveMmaINS1_35MainloopSm100TmaUmmaWarpSpecializedILi17ELi2ELi4ENS5_IJNS4_1CILi2EEESB_NSA_ILi1EEEEEEEENS5_IJNSA_ILi64EEENSA_ILi128EEENSA_ILi32EEEEEENS_6half_tENS5_IJlSC_lEEESJ_SK_NS4_8TiledMMAINS4_8MMA_AtomIJNS4_20SM100_MMA_F16BF16_SSISJ_SJ_fLi64ELi128ELNS4_4UMMA5MajorE0ELSP_0ELNSO_7ScaleInE0ELSQ_0EEEEEENS4_6LayoutINS5_IJSC_SC_SC_EEENS5_IJNSA_ILi0EEESV_SV_EEEEENS5_IJNS4_10UnderscoreESY_SY_EEEEENS4_23SM90_TMA_LOAD_MULTICASTENS4_14ComposedLayoutINS4_7SwizzleILi2ELi4ELi3EEENS4_18smem_ptr_flag_bitsILi16EEENST_INS5_IJNSA_ILi8EEESH_EEENS5_IJSH_SC_EEEEEEEvNS4_8identityES11_S1B_vS1C_EENS_8epilogue10collective18CollectiveEpilogueINS1E_23Sm100TmaWarpSpecializedILi4ELi2ELi16ELb1ELb0EEEJSI_NS5_IJNST_ISF_SC_EENST_ISH_SC_EEEEESJ_SK_SJ_SK_NS1E_6fusion15FusionCallbacksIS1I_NS1M_17LinearCombinationISJ_fSJ_fLNS_15FloatRoundStyleE2EEESI_S1L_JEEENS4_5SM1004TMEM4LOAD26SM100_TMEM_LOAD_16dp256b4xENS4_13SM90_TMA_LOADES1B_NS4_17SM75_U32x4_LDSM_NENS4_14SM90_TMA_STOREES1B_NS4_17SM90_U32x4_STSM_NENS4_39AutoVectorizingCopyWithAssumedAlignmentILi128EEEEEEvvEEEEvNT_6ParamsE --------------------------
	.section	.nv.info._ZN7cutlass13device_kernelINS_4gemm6kernel13GemmUniversalIN4cute5tupleIJiiiiEEENS1_10collective13CollectiveMmaINS1_35MainloopSm100TmaUmmaWarpSpecializedILi17ELi2ELi4ENS5_IJNS4_1CILi2EEESB_NSA_ILi1EEEEEEEENS5_IJNSA_ILi64EEENSA_ILi128EEENSA_ILi32EEEEEENS_6half_tENS5_IJlSC_lEEESJ_SK_NS4_8TiledMMAINS4_8MMA_AtomIJNS4_20SM100_MMA_F16BF16_SSISJ_SJ_fLi64ELi128ELNS4_4UMMA5MajorE0ELSP_0ELNSO_7ScaleInE0ELSQ_0EEEEEENS4_6LayoutINS5_IJSC_SC_SC_EEENS5_IJNSA_ILi0EEESV_SV_EEEEENS5_IJNS4_10UnderscoreESY_SY_EEEEENS4_23SM90_TMA_LOAD_MULTICASTENS4_14ComposedLayoutINS4_7SwizzleILi2ELi4ELi3EEENS4_18smem_ptr_flag_bitsILi16EEENST_INS5_IJNSA_ILi8EEESH_EEENS5_IJSH_SC_EEEEEEEvNS4_8identityES11_S1B_vS1C_EENS_8epilogue10collective18CollectiveEpilogueINS1E_23Sm100TmaWarpSpecializedILi4ELi2ELi16ELb1ELb0EEEJSI_NS5_IJNST_ISF_SC_EENST_ISH_SC_EEEEESJ_SK_SJ_SK_NS1E_6fusion15FusionCallbacksIS1I_NS1M_17LinearCombinationISJ_fSJ_fLNS_15FloatRoundStyleE2EEESI_S1L_JEEENS4_5SM1004TMEM4LOAD26SM100_TMEM_LOAD_16dp256b4xENS4_13SM90_TMA_LOADES1B_NS4_17SM75_U32x4_LDSM_NENS4_14SM90_TMA_STOREES1B_NS4_17SM90_U32x4_STSM_NENS4_39AutoVectorizingCopyWithAssumedAlignmentILi128EEEEEEvvEEEEvNT_6ParamsE,"",@"SHT_CUDA_INFO"
	.sectionflags	@""
	.align	4


	//----- nvinfo : EIATTR_CUDA_API_VERSION
	.align		4
        /*0000*/ 	.byte	0x04, 0x37
        /*0002*/ 	.short	(.L_31 - .L_30)
.L_30:
        /*0004*/ 	.word	0x00000082


	//----- nvinfo : EIATTR_KPARAM_INFO
	.align		4
.L_31:
        /*0008*/ 	.byte	0x04, 0x17
        /*000a*/ 	.short	(.L_33 - .L_32)
.L_32:
        /*000c*/ 	.word	0x00000000
        /*0010*/ 	.short	0x0000
        /*0012*/ 	.short	0x0000
        /*0014*/ 	.byte	0x00, 0xf0, 0x01, 0x20


	//----- nvinfo : EIATTR_AT_ENTRY_FRAGMENTS
	.align		4
.L_33:
        /*0018*/ 	.byte	0x04, 0x4f
        /*001a*/ 	.short	(.L_35 - .L_34)


	//   ....[0]....
.L_34:
        /*001c*/ 	.word	0x00000006


	//----- nvinfo : EIATTR_RESERVED_SMEM_USED
	.align		4
.L_35:
        /*0020*/ 	.byte	0x01, 0x41
	.zero		2


	//----- nvinfo : EIATTR_SPARSE_MMA_MASK
	.align		4
        /*0024*/ 	.byte	0x03, 0x50
        /*0026*/ 	.short	0x0000


	//----- nvinfo : EIATTR_TCGEN05_1CTA_USED
	.align		4
        /*0028*/ 	.byte	0x01, 0x51
	.zero		2


	//----- nvinfo : EIATTR_MAXREG_COUNT
	.align		4
        /*002c*/ 	.byte	0x03, 0x1b
        /*002e*/ 	.short	0x00ff


	//----- nvinfo : EIATTR_NUM_BARRIERS
	.align		4
        /*0030*/ 	.byte	0x02, 0x4c
        /*0032*/ 	.byte	0x07
	.zero		1


	//----- nvinfo : EIATTR_EXTERNS
	.align		4
        /*0034*/ 	.byte	0x04, 0x0f
        /*0036*/ 	.short	(.L_37 - .L_36)


	//   ....[0]....
	.align		4
.L_36:
        /*0038*/ 	.word	index@(__assertfail)


	//----- nvinfo : EIATTR_MERCURY_ISA_VERSION
	.align		4
.L_37:
        /*003c*/ 	.byte	0x03, 0x5f
        /*003e*/ 	.short	0x0101


	//----- nvinfo : EIATTR_INT_WARP_WIDE_INSTR_OFFSETS
	.align		4
        /*0040*/ 	.byte	0x04, 0x31
        /*0042*/ 	.short	(.L_39 - .L_38)


	//   ....[0]....
.L_38:
        /*0044*/ 	.word	0x00004710


	//   ....[1]....
        /*0048*/ 	.word	0x00004740


	//   ....[2]....
        /*004c*/ 	.word	0x00004760


	//   ....[3]....
        /*0050*/ 	.word	0x000052e0


	//   ....[4]....
        /*0054*/ 	.word	0x00005350


	//   ....[5]....
        /*0058*/ 	.word	0x00005420


	//   ....[6]....
        /*005c*/ 	.word	0x000054a0


	//   ....[7]....
        /*0060*/ 	.word	0x00005590


	//   ....[8]....
        /*0064*/ 	.word	0x00005610


	//   ....[9]....
        /*0068*/ 	.word	0x000056f0


	//   ....[10]....
        /*006c*/ 	.word	0x000057a0


	//----- nvinfo : EIATTR_COOP_GROUP_MASK_REGIDS
	.align		4
.L_39:
        /*0070*/ 	.byte	0x04, 0x29
        /*0072*/ 	.short	(.L_41 - .L_40)


	//   ....[0]....
.L_40:
        /*0074*/ 	.word	0xffffffff


	//   ....[1]....
        /*0078*/ 	.word	0xffffffff


	//   ....[2]....
        /*007c*/ 	.word	0xffffffff


	//   ....[3]....
        /*0080*/ 	.word	0xffffffff


	//   ....[4]....
        /*0084*/ 	.word	0xffffffff


	//   ....[5]....
        /*0088*/ 	.word	0xffffffff


	//   ....[6]....
        /*008c*/ 	.word	0xffffffff


	//   ....[7]....
        /*0090*/ 	.word	0xffffffff


	//   ....[8]....
        /*0094*/ 	.word	0xffffffff


	//   ....[9]....
        /*0098*/ 	.word	0xffffffff


	//   ....[10]....
        /*009c*/ 	.word	0xffffffff


	//   ....[11]....
        /*00a0*/ 	.word	0xffffffff


	//   ....[12]....
        /*00a4*/ 	.word	0xffffffff


	//   ....[13]....
        /*00a8*/ 	.word	0xffffffff


	//----- nvinfo : EIATTR_COOP_GROUP_INSTR_OFFSETS
	.align		4
.L_41:
        /*00ac*/ 	.byte	0x04, 0x28
        /*00ae*/ 	.short	(.L_43 - .L_42)


	//   ....[0]....
.L_42:
        /*00b0*/ 	.word	0x00000080


	//   ....[1]....
        /*00b4*/ 	.word	0x000004f0


	//   ....[2]....
        /*00b8*/ 	.word	0x00000870


	//   ....[3]....
        /*00bc*/ 	.word	0x00000a10


	//   ....[4]....
        /*00c0*/ 	.word	0x00000b10


	//   ....[5]....
        /*00c4*/ 	.word	0x00000c80


	//   ....[6]....
        /*00c8*/ 	.word	0x00000e20


	//   ....[7]....
        /*00cc*/ 	.word	0x00000fd0


	//   ....[8]....
        /*00d0*/ 	.word	0x000023a0


	//   ....[9]....
        /*00d4*/ 	.word	0x000039e0


	//   ....[10]....
        /*00d8*/ 	.word	0x00003bf0


	//   ....[11]....
        /*00dc*/ 	.word	0x00003c20


	//   ....[12]....
        /*00e0*/ 	.word	0x000045f0


	//   ....[13]....
        /*00e4*/ 	.word	0x00004820


	//----- nvinfo : EIATTR_VRC_CTA_INIT_COUNT
	.align		4
.L_43:
        /*00e8*/ 	.byte	0x02, 0x4a
        /*00ea*/ 	.byte	0x80
	.zero		1


	//----- nvinfo : EIATTR_SYSCALL_OFFSETS
	.align		4
        /*00ec*/ 	.byte	0x04, 0x46
        /*00ee*/ 	.short	(.L_45 - .L_44)


	//   ....[0]....
.L_44:
        /*00f0*/ 	.word	0x00006430


	//   ....[1]....
        /*00f4*/ 	.word	0x00006520


	//   ....[2]....
        /*00f8*/ 	.word	0x00006cb0


	//   ....[3]....
        /*00fc*/ 	.word	0x00007560


	//   ....[4]....
        /*0100*/ 	.word	0x00007df0


	//   ....[5]....
        /*0104*/ 	.word	0x00008670


	//----- nvinfo : EIATTR_MBARRIER_INSTR_OFFSETS
	.align		4
.L_45:
        /*0108*/ 	.byte	0x04, 0x39
        /*010a*/ 	.short	(.L_47 - .L_46)


	//   ....[0]....
.L_46:
        /*010c*/ 	.word	0x00000630
        /*0110*/ 	.word	0x000000ff
        /*0114*/ 	.word	0x00000000
        /*0118*/ 	.short	0x0100
        /*011a*/ 	.byte	0x04
	.zero		1


	//   ....[1]....
        /*011c*/ 	.word	0x00000640
        /*0120*/ 	.word	0x000000ff
        /*0124*/ 	.word	0x00000088
        /*0128*/ 	.short	0x0100
        /*012a*/ 	.byte	0x04
	.zero		1


	//   ....[2]....
        /*012c*/ 	.word	0x00000650
        /*0130*/ 	.word	0x000000ff
        /*0134*/ 	.word	0x00000008
        /*0138*/ 	.short	0x0100
        /*013a*/ 	.byte	0x04
	.zero		1


	//   ....[3]....
        /*013c*/ 	.word	0x00000660
        /*0140*/ 	.word	0x000000ff
        /*0144*/ 	.word	0x00000090
        /*0148*/ 	.short	0x0100
        /*014a*/ 	.byte	0x04
	.zero		1


	//   ....[4]....
        /*014c*/ 	.word	0x00000670
        /*0150*/ 	.word	0x000000ff
        /*0154*/ 	.word	0x00000010
        /*0158*/ 	.short	0x0100
        /*015a*/ 	.byte	0x04
	.zero		1


	//   ....[5]....
        /*015c*/ 	.word	0x00000680
        /*0160*/ 	.word	0x000000ff
        /*0164*/ 	.word	0x00000098
        /*0168*/ 	.short	0x0100
        /*016a*/ 	.byte	0x04
	.zero		1


	//   ....[6]....
        /*016c*/ 	.word	0x00000690
        /*0170*/ 	.word	0x000000ff
        /*0174*/ 	.word	0x00000018
        /*0178*/ 	.short	0x0100
        /*017a*/ 	.byte	0x04
	.zero		1


	//   ....[7]....
        /*017c*/ 	.word	0x000006a0
        /*0180*/ 	.word	0x000000ff
        /*0184*/ 	.word	0x000000a0
        /*0188*/ 	.short	0x0100
        /*018a*/ 	.byte	0x04
	.zero		1


	//   ....[8]....
        /*018c*/ 	.word	0x000006b0
        /*0190*/ 	.word	0x000000ff
        /*0194*/ 	.word	0x00000020
        /*0198*/ 	.short	0x0100
        /*019a*/ 	.byte	0x04
	.zero		1


	//   ....[9]....
        /*019c*/ 	.word	0x000006c0
        /*01a0*/ 	.word	0x000000ff
        /*01a4*/ 	.word	0x000000a8
        /*01a8*/ 	.short	0x0100
        /*01aa*/ 	.byte	0x04
	.zero		1


	//   ....[10]....
        /*01ac*/ 	.word	0x000006d0
        /*01b0*/ 	.word	0x000000ff
        /*01b4*/ 	.word	0x00000028
        /*01b8*/ 	.short	0x0100
        /*01ba*/ 	.byte	0x04
	.zero		1


	//   ....[11]....
        /*01bc*/ 	.word	0x000006e0
        /*01c0*/ 	.word	0x000000ff
        /*01c4*/ 	.word	0x000000b0
        /*01c8*/ 	.short	0x0100
        /*01ca*/ 	.byte	0x04
	.zero		1


	//   ....[12]....
        /*01cc*/ 	.word	0x000006f0
        /*01d0*/ 	.word	0x000000ff
        /*01d4*/ 	.word	0x00000030
        /*01d8*/ 	.short	0x0100
        /*01da*/ 	.byte	0x04
	.zero		1


	//   ....[13]....
        /*01dc*/ 	.word	0x00000700
        /*01e0*/ 	.word	0x000000ff
        /*01e4*/ 	.word	0x000000b8
        /*01e8*/ 	.short	0x0100
        /*01ea*/ 	.byte	0x04
	.zero		1


	//   ....[14]....
        /*01ec*/ 	.word	0x00000710
        /*01f0*/ 	.word	0x000000ff
        /*01f4*/ 	.word	0x00000038
        /*01f8*/ 	.short	0x0100
        /*01fa*/ 	.byte	0x04
	.zero		1


	//   ....[15]....
        /*01fc*/ 	.word	0x00000720
        /*0200*/ 	.word	0x000000ff
        /*0204*/ 	.word	0x000000c0
        /*0208*/ 	.short	0x0100
        /*020a*/ 	.byte	0x04
	.zero		1


	//   ....[16]....
        /*020c*/ 	.word	0x00000730
        /*0210*/ 	.word	0x000000ff
        /*0214*/ 	.word	0x00000040
        /*0218*/ 	.short	0x0100
        /*021a*/ 	.byte	0x04
	.zero		1


	//   ....[17]....
        /*021c*/ 	.word	0x00000740
        /*0220*/ 	.word	0x000000ff
        /*0224*/ 	.word	0x000000c8
        /*0228*/ 	.short	0x0100
        /*022a*/ 	.byte	0x04
	.zero		1


	//   ....[18]....
        /*022c*/ 	.word	0x00000750
        /*0230*/ 	.word	0x000000ff
        /*0234*/ 	.word	0x00000048
        /*0238*/ 	.short	0x0100
        /*023a*/ 	.byte	0x04
	.zero		1


	//   ....[19]....
        /*023c*/ 	.word	0x00000760
        /*0240*/ 	.word	0x000000ff
        /*0244*/ 	.word	0x000000d0
        /*0248*/ 	.short	0x0100
        /*024a*/ 	.byte	0x04
	.zero		1


	//   ....[20]....
        /*024c*/ 	.word	0x00000770
        /*0250*/ 	.word	0x000000ff
        /*0254*/ 	.word	0x00000050
        /*0258*/ 	.short	0x0100
        /*025a*/ 	.byte	0x04
	.zero		1


	//   ....[21]....
        /*025c*/ 	.word	0x00000780
        /*0260*/ 	.word	0x000000ff
        /*0264*/ 	.word	0x000000d8
        /*0268*/ 	.short	0x0100
        /*026a*/ 	.byte	0x04
	.zero		1


	//   ....[22]....
        /*026c*/ 	.word	0x00000790
        /*0270*/ 	.word	0x000000ff
        /*0274*/ 	.word	0x00000058
        /*0278*/ 	.short	0x0100
        /*027a*/ 	.byte	0x04
	.zero		1


	//   ....[23]....
        /*027c*/ 	.word	0x000007a0
        /*0280*/ 	.word	0x000000ff
        /*0284*/ 	.word	0x000000e0
        /*0288*/ 	.short	0x0100
        /*028a*/ 	.byte	0x04
	.zero		1


	//   ....[24]....
        /*028c*/ 	.word	0x000007b0
        /*0290*/ 	.word	0x000000ff
        /*0294*/ 	.word	0x00000060
        /*0298*/ 	.short	0x0100
        /*029a*/ 	.byte	0x04
	.zero		1


	//   ....[25]....
        /*029c*/ 	.word	0x000007c0
        /*02a0*/ 	.word	0x000000ff
        /*02a4*/ 	.word	0x000000e8
        /*02a8*/ 	.short	0x0100
        /*02aa*/ 	.byte	0x04
	.zero		1


	//   ....[26]....
        /*02ac*/ 	.word	0x000007d0
        /*02b0*/ 	.word	0x000000ff
        /*02b4*/ 	.word	0x00000068
        /*02b8*/ 	.short	0x0100
        /*02ba*/ 	.byte	0x04
	.zero		1


	//   ....[27]....
        /*02bc*/ 	.word	0x000007e0
        /*02c0*/ 	.word	0x000000ff
        /*02c4*/ 	.word	0x000000f0
        /*02c8*/ 	.short	0x0100
        /*02ca*/ 	.byte	0x04
	.zero		1


	//   ....[28]....
        /*02cc*/ 	.word	0x000007f0
        /*02d0*/ 	.word	0x000000ff
        /*02d4*/ 	.word	0x00000070
        /*02d8*/ 	.short	0x0100
        /*02da*/ 	.byte	0x04
	.zero		1


	//   ....[29]....
        /*02dc*/ 	.word	0x00000800
        /*02e0*/ 	.word	0x000000ff
        /*02e4*/ 	.word	0x000000f8
        /*02e8*/ 	.short	0x0100
        /*02ea*/ 	.byte	0x04
	.zero		1


	//   ....[30]....
        /*02ec*/ 	.word	0x00000810
        /*02f0*/ 	.word	0x000000ff
        /*02f4*/ 	.word	0x00000078
        /*02f8*/ 	.short	0x0100
        /*02fa*/ 	.byte	0x04
	.zero		1


	//   ....[31]....
        /*02fc*/ 	.word	0x00000820
        /*0300*/ 	.word	0x000000ff
        /*0304*/ 	.word	0x00000100
        /*0308*/ 	.short	0x0100
        /*030a*/ 	.byte	0x04
	.zero		1


	//   ....[32]....
        /*030c*/ 	.word	0x00000830
        /*0310*/ 	.word	0x000000ff
        /*0314*/ 	.word	0x00000080
        /*0318*/ 	.short	0x0100
        /*031a*/ 	.byte	0x04
	.zero		1


	//   ....[33]....
        /*031c*/ 	.word	0x00000840
        /*0320*/ 	.word	0x000000ff
        /*0324*/ 	.word	0x00000108
        /*0328*/ 	.short	0x0100
        /*032a*/ 	.byte	0x04
	.zero		1


	//   ....[34]....
        /*032c*/ 	.word	0x00000980
        /*0330*/ 	.word	0x000000ff
        /*0334*/ 	.word	0x00000110
        /*0338*/ 	.short	0x0100
        /*033a*/ 	.byte	0x04
	.zero		1


	//   ....[35]....
        /*033c*/ 	.word	0x00000990
        /*0340*/ 	.word	0x000000ff
        /*0344*/ 	.word	0x00000130
        /*0348*/ 	.short	0x0100
        /*034a*/ 	.byte	0x04
	.zero		1


	//   ....[36]....
        /*034c*/ 	.word	0x000009a0
        /*0350*/ 	.word	0x000000ff
        /*0354*/ 	.word	0x00000118
        /*0358*/ 	.short	0x0100
        /*035a*/ 	.byte	0x04
	.zero		1


	//   ....[37]....
        /*035c*/ 	.word	0x000009b0
        /*0360*/ 	.word	0x000000ff
        /*0364*/ 	.word	0x00000138
        /*0368*/ 	.short	0x0100
        /*036a*/ 	.byte	0x04
	.zero		1


	//   ....[38]....
        /*036c*/ 	.word	0x000009c0
        /*0370*/ 	.word	0x000000ff
        /*0374*/ 	.word	0x00000120
        /*0378*/ 	.short	0x0100
        /*037a*/ 	.byte	0x04
	.zero		1


	//   ....[39]....
        /*037c*/ 	.word	0x000009d0
        /*0380*/ 	.word	0x000000ff
        /*0384*/ 	.word	0x00000140
        /*0388*/ 	.short	0x0100
        /*038a*/ 	.byte	0x04
	.zero		1


	//   ....[40]....
        /*038c*/ 	.word	0x000009e0
        /*0390*/ 	.word	0x000000ff
        /*0394*/ 	.word	0x00000128
        /*0398*/ 	.short	0x0100
        /*039a*/ 	.byte	0x04
	.zero		1


	//   ....[41]....
        /*039c*/ 	.word	0x000009f0
        /*03a0*/ 	.word	0x000000ff
        /*03a4*/ 	.word	0x00000148
        /*03a8*/ 	.short	0x0100
        /*03aa*/ 	.byte	0x04
	.zero		1


	//   ....[42]....
        /*03ac*/ 	.word	0x00000ae0
        /*03b0*/ 	.word	0x000000ff
        /*03b4*/ 	.word	0x00000150
        /*03b8*/ 	.short	0x0100
        /*03ba*/ 	.byte	0x06
	.zero		1


	//   ....[43]....
        /*03bc*/ 	.word	0x00000af0
        /*03c0*/ 	.word	0x000000ff
        /*03c4*/ 	.word	0x00000158
        /*03c8*/ 	.short	0x0100
        /*03ca*/ 	.byte	0x06
	.zero		1


	//   ....[44]....
        /*03cc*/ 	.word	0x00000c30
        /*03d0*/ 	.word	0x000000ff
        /*03d4*/ 	.word	0x00000160
        /*03d8*/ 	.short	0x0100
        /*03da*/ 	.byte	0x06
	.zero		1


	//   ....[45]....
        /*03dc*/ 	.word	0x00000c40
        /*03e0*/ 	.word	0x000000ff
        /*03e4*/ 	.word	0x00000170
        /*03e8*/ 	.short	0x0100
        /*03ea*/ 	.byte	0x06
	.zero		1


	//   ....[46]....
        /*03ec*/ 	.word	0x00000c50
        /*03f0*/ 	.word	0x000000ff
        /*03f4*/ 	.word	0x00000168
        /*03f8*/ 	.short	0x0100
        /*03fa*/ 	.byte	0x06
	.zero		1


	//   ....[47]....
        /*03fc*/ 	.word	0x00000c60
        /*0400*/ 	.word	0x000000ff
        /*0404*/ 	.word	0x00000178
        /*0408*/ 	.short	0x0100
        /*040a*/ 	.byte	0x06
	.zero		1


	//   ....[48]....
        /*040c*/ 	.word	0x00000d90
        /*0410*/ 	.word	0x000000ff
        /*0414*/ 	.word	0x00000180
        /*0418*/ 	.short	0x0100
        /*041a*/ 	.byte	0x04
	.zero		1


	//   ....[49]....
        /*041c*/ 	.word	0x00000da0
        /*0420*/ 	.word	0x000000ff
        /*0424*/ 	.word	0x000001a0
        /*0428*/ 	.short	0x0100
        /*042a*/ 	.byte	0x04
	.zero		1


	//   ....[50]....
        /*042c*/ 	.word	0x00000db0
        /*0430*/ 	.word	0x000000ff
        /*0434*/ 	.word	0x00000188
        /*0438*/ 	.short	0x0100
        /*043a*/ 	.byte	0x04
	.zero		1


	//   ....[51]....
        /*043c*/ 	.word	0x00000dc0
        /*0440*/ 	.word	0x000000ff
        /*0444*/ 	.word	0x000001a8
        /*0448*/ 	.short	0x0100
        /*044a*/ 	.byte	0x04
	.zero		1


	//   ....[52]....
        /*044c*/ 	.word	0x00000dd0
        /*0450*/ 	.word	0x000000ff
        /*0454*/ 	.word	0x00000190
        /*0458*/ 	.short	0x0100
        /*045a*/ 	.byte	0x04
	.zero		1


	//   ....[53]....
        /*045c*/ 	.word	0x00000de0
        /*0460*/ 	.word	0x000000ff
        /*0464*/ 	.word	0x000001b0
        /*0468*/ 	.short	0x0100
        /*046a*/ 	.byte	0x04
	.zero		1


	//   ....[54]....
        /*046c*/ 	.word	0x00000df0
        /*0470*/ 	.word	0x000000ff
        /*0474*/ 	.word	0x00000198
        /*0478*/ 	.short	0x0100
        /*047a*/ 	.byte	0x04
	.zero		1


	//   ....[55]....
        /*047c*/ 	.word	0x00000e00
        /*0480*/ 	.word	0x000000ff
        /*0484*/ 	.word	0x000001b8
        /*0488*/ 	.short	0x0100
        /*048a*/ 	.byte	0x04
	.zero		1


	//   ....[56]....
        /*048c*/ 	.word	0x00000ef0
        /*0490*/ 	.word	0x000000ff
        /*0494*/ 	.word	0x000001c0
        /*0498*/ 	.short	0x0100
        /*049a*/ 	.byte	0x04
	.zero		1


	//   ....[57]....
        /*049c*/ 	.word	0x00000f00
        /*04a0*/ 	.word	0x000000ff
        /*04a4*/ 	.word	0x000001d0
        /*04a8*/ 	.short	0x0100
        /*04aa*/ 	.byte	0x04
	.zero		1


	//   ....[58]....
        /*04ac*/ 	.word	0x00000f10
        /*04b0*/ 	.word	0x000000ff
        /*04b4*/ 	.word	0x000001c8
        /*04b8*/ 	.short	0x0100
        /*04ba*/ 	.byte	0x04
	.zero		1


	//   ....[59]....
        /*04bc*/ 	.word	0x00000f20
        /*04c0*/ 	.word	0x000000ff
        /*04c4*/ 	.word	0x000001d8
        /*04c8*/ 	.short	0x0100
        /*04ca*/ 	.byte	0x04
	.zero		1


	//   ....[60]....
        /*04cc*/ 	.word	0x00001c10
        /*04d0*/ 	.word	0x00000000
        /*04d4*/ 	.word	0x000001d0
        /*04d8*/ 	.short	0x010a
        /*04da*/ 	.byte	0xff
	.zero		1


	//   ....[61]....
        /*04dc*/ 	.word	0x00001c40
        /*04e0*/ 	.word	0x00000000
        /*04e4*/ 	.word	0x000001c0
        /*04e8*/ 	.short	0x0101
        /*04ea*/ 	.byte	0xff
	.zero		1


	//   ....[62]....
        /*04ec*/ 	.word	0x00001cf0
        /*04f0*/ 	.word	0x000000ff
        /*04f4*/ 	.word	0x00000088
        /*04f8*/ 	.short	0x010a
        /*04fa*/ 	.byte	0x04
	.zero		1


	//   ....[63]....
        /*04fc*/ 	.word	0x00001d80
        /*0500*/ 	.word	0x000000ff
        /*0504*/ 	.word	0x00000088
        /*0508*/ 	.short	0x010a
        /*050a*/ 	.byte	0x21
	.zero		1


	//   ....[64]....
        /*050c*/ 	.word	0x00001f10
        /*0510*/ 	.word	0x000000ff
        /*0514*/ 	.word	0x00000088
        /*0518*/ 	.short	0x010a
        /*051a*/ 	.byte	0x05
	.zero		1


	//   ....[65]....
        /*051c*/ 	.word	0x00002060
        /*0520*/ 	.word	0x000000ff
        /*0524*/ 	.word	0x00000158
        /*0528*/ 	.short	0x0101
        /*052a*/ 	.byte	0x15
	.zero		1


	//   ....[66]....
        /*052c*/ 	.word	0x00002080
        /*0530*/ 	.word	0x000000ff
        /*0534*/ 	.word	0x00000088
        /*0538*/ 	.short	0x010a
        /*053a*/ 	.byte	0x04
	.zero		1


	//   ....[67]....
        /*053c*/ 	.word	0x00002100
        /*0540*/ 	.word	0x000000ff
        /*0544*/ 	.word	0x00000088
        /*0548*/ 	.short	0x010a
        /*054a*/ 	.byte	0x11
	.zero		1


	//   ....[68]....
        /*054c*/ 	.word	0x00002290
        /*0550*/ 	.word	0x000000ff
        /*0554*/ 	.word	0x00000088
        /*0558*/ 	.short	0x010a
        /*055a*/ 	.byte	0x05
	.zero		1


	//   ....[69]....
        /*055c*/ 	.word	0x000023d0
        /*0560*/ 	.word	0x00000003
        /*0564*/ 	.word	0x00000160
        /*0568*/ 	.short	0x010a
        /*056a*/ 	.byte	0xff
	.zero		1


	//   ....[70]....
        /*056c*/ 	.word	0x00002520
        /*0570*/ 	.word	0x00000000
        /*0574*/ 	.word	0x00000000
        /*0578*/ 	.short	0x0101
        /*057a*/ 	.byte	0xff
	.zero		1


	//   ....[71]....
        /*057c*/ 	.word	0x00002ae0
        /*0580*/ 	.word	0x000000ff
        /*0584*/ 	.word	0x00000000
        /*0588*/ 	.short	0x010a
        /*058a*/ 	.byte	0x04
	.zero		1


	//   ....[72]....
        /*058c*/ 	.word	0x00002b70
        /*0590*/ 	.word	0x000000ff
        /*0594*/ 	.word	0x00000000
        /*0598*/ 	.short	0x010a
        /*059a*/ 	.byte	0x05
	.zero		1


	//   ....[73]....
        /*059c*/ 	.word	0x00002c00
        /*05a0*/ 	.word	0x000000ff
        /*05a4*/ 	.word	0x00000000
        /*05a8*/ 	.short	0x010a
        /*05aa*/ 	.byte	0x05
	.zero		1


	//   ....[74]....
        /*05ac*/ 	.word	0x00002c90
        /*05b0*/ 	.word	0x000000ff
        /*05b4*/ 	.word	0x00000000
        /*05b8*/ 	.short	0x010a
        /*05ba*/ 	.byte	0x05
	.zero		1


	//   ....[75]....
        /*05bc*/ 	.word	0x00002d20
        /*05c0*/ 	.word	0x000000ff
        /*05c4*/ 	.word	0x00000000
        /*05c8*/ 	.short	0x010a
        /*05ca*/ 	.byte	0x05
	.zero		1


	//   ....[76]....
        /*05cc*/ 	.word	0x00002db0
        /*05d0*/ 	.word	0x000000ff
        /*05d4*/ 	.word	0x00000000
        /*05d8*/ 	.short	0x010a
        /*05da*/ 	.byte	0x05
	.zero		1


	//   ....[77]....
        /*05dc*/ 	.word	0x00002e40
        /*05e0*/ 	.word	0x000000ff
        /*05e4*/ 	.word	0x00000000
        /*05e8*/ 	.short	0x010a
        /*05ea*/ 	.byte	0x05
	.zero		1


	//   ....[78]....
        /*05ec*/ 	.word	0x00002ed0
        /*05f0*/ 	.word	0x000000ff
        /*05f4*/ 	.word	0x00000000
        /*05f8*/ 	.short	0x010a
        /*05fa*/ 	.byte	0x05
	.zero		1


	//   ....[79]....
        /*05fc*/ 	.word	0x00002f60
        /*0600*/ 	.word	0x000000ff
        /*0604*/ 	.word	0x00000000
        /*0608*/ 	.short	0x010a
        /*060a*/ 	.byte	0x05
	.zero		1


	//   ....[80]....
        /*060c*/ 	.word	0x00002ff0
        /*0610*/ 	.word	0x000000ff
        /*0614*/ 	.word	0x00000000
        /*0618*/ 	.short	0x010a
        /*061a*/ 	.byte	0x05
	.zero		1


	//   ....[81]....
        /*061c*/ 	.word	0x00003080
        /*0620*/ 	.word	0x000000ff
        /*0624*/ 	.word	0x00000000
        /*0628*/ 	.short	0x010a
        /*062a*/ 	.byte	0x05
	.zero		1


	//   ....[82]....
        /*062c*/ 	.word	0x00003110
        /*0630*/ 	.word	0x000000ff
        /*0634*/ 	.word	0x00000000
        /*0638*/ 	.short	0x010a
        /*063a*/ 	.byte	0x05
	.zero		1


	//   ....[83]....
        /*063c*/ 	.word	0x000031a0
        /*0640*/ 	.word	0x000000ff
        /*0644*/ 	.word	0x00000000
        /*0648*/ 	.short	0x010a
        /*064a*/ 	.byte	0x05
	.zero		1


	//   ....[84]....
        /*064c*/ 	.word	0x00003230
        /*0650*/ 	.word	0x000000ff
        /*0654*/ 	.word	0x00000000
        /*0658*/ 	.short	0x010a
        /*065a*/ 	.byte	0x05
	.zero		1


	//   ....[85]....
        /*065c*/ 	.word	0x000032c0
        /*0660*/ 	.word	0x000000ff
        /*0664*/ 	.word	0x00000000
        /*0668*/ 	.short	0x010a
        /*066a*/ 	.byte	0x05
	.zero		1


	//   ....[86]....
        /*066c*/ 	.word	0x00003350
        /*0670*/ 	.word	0x000000ff
        /*0674*/ 	.word	0x00000000
        /*0678*/ 	.short	0x010a
        /*067a*/ 	.byte	0x05
	.zero		1


	//   ....[87]....
        /*067c*/ 	.word	0x000033f0
        /*0680*/ 	.word	0x00000000
        /*0684*/ 	.word	0x00000000
        /*0688*/ 	.short	0x010a
        /*068a*/ 	.byte	0xff
	.zero		1


	//   ....[88]....
        /*068c*/ 	.word	0x00003530
        /*0690*/ 	.word	0x00000002
        /*0694*/ 	.word	0x000001c0
        /*0698*/ 	.short	0x010a
        /*069a*/ 	.byte	0xff
	.zero		1


	//   ....[89]....
        /*069c*/ 	.word	0x000035a0
        /*06a0*/ 	.word	0x00000002
        /*06a4*/ 	.word	0x00000000
        /*06a8*/ 	.short	0x0101
        /*06aa*/ 	.byte	0xff
	.zero		1


	//   ....[90]....
        /*06ac*/ 	.word	0x000035c0
        /*06b0*/ 	.word	0x000000ff
        /*06b4*/ 	.word	0x00000170
        /*06b8*/ 	.short	0x010a
        /*06ba*/ 	.byte	0x04
	.zero		1


	//   ....[91]....
        /*06bc*/ 	.word	0x000036e0
        /*06c0*/ 	.word	0x00000002
        /*06c4*/ 	.word	0x00000160
        /*06c8*/ 	.short	0x010a
        /*06ca*/ 	.byte	0xff
	.zero		1


	//   ....[92]....
        /*06cc*/ 	.word	0x000037e0
        /*06d0*/ 	.word	0x00000002
        /*06d4*/ 	.word	0x00000000
        /*06d8*/ 	.short	0x0101
        /*06da*/ 	.byte	0xff
	.zero		1


	//   ....[93]....
        /*06dc*/ 	.word	0x00003870
        /*06e0*/ 	.word	0x000000ff
        /*06e4*/ 	.word	0x00000170
        /*06e8*/ 	.short	0x0106
        /*06ea*/ 	.byte	0x04
	.zero		1


	//   ....[94]....
        /*06ec*/ 	.word	0x00003890
        /*06f0*/ 	.word	0x000000ff
        /*06f4*/ 	.word	0x00000170
        /*06f8*/ 	.short	0x010a
        /*06fa*/ 	.byte	0x04
	.zero		1


	//   ....[95]....
        /*06fc*/ 	.word	0x00003920
        /*0700*/ 	.word	0x000000ff
        /*0704*/ 	.word	0x00000170
        /*0708*/ 	.short	0x0106
        /*070a*/ 	.byte	0x07
	.zero		1


	//   ....[96]....
        /*070c*/ 	.word	0x00003960
        /*0710*/ 	.word	0x00000000
        /*0714*/ 	.word	0x00000170
        /*0718*/ 	.short	0x010a
        /*071a*/ 	.byte	0xff
	.zero		1


	//   ....[97]....
        /*071c*/ 	.word	0x00003e80
        /*0720*/ 	.word	0x00000000
        /*0724*/ 	.word	0x00000160
        /*0728*/ 	.short	0x010a
        /*072a*/ 	.byte	0xff
	.zero		1


	//   ....[98]....
        /*072c*/ 	.word	0x00003f80
        /*0730*/ 	.word	0x00000003
        /*0734*/ 	.word	0x00000000
        /*0738*/ 	.short	0x0101
        /*073a*/ 	.byte	0xff
	.zero		1


	//   ....[99]....
        /*073c*/ 	.word	0x00003f90
        /*0740*/ 	.word	0x000000ff
        /*0744*/ 	.word	0x00000000
        /*0748*/ 	.short	0x010a
        /*074a*/ 	.byte	0x04
	.zero		1


	//   ....[100]....
        /*074c*/ 	.word	0x00004010
        /*0750*/ 	.word	0x000000ff
        /*0754*/ 	.word	0x000001a0
        /*0758*/ 	.short	0x010a
        /*075a*/ 	.byte	0x17
	.zero		1


	//   ....[101]....
        /*075c*/ 	.word	0x000040f0
        /*0760*/ 	.word	0x000000ff
        /*0764*/ 	.word	0x00000000
        /*0768*/ 	.short	0x010a
        /*076a*/ 	.byte	0x05
	.zero		1


	//   ....[102]....
        /*076c*/ 	.word	0x00004230
        /*0770*/ 	.word	0x000000ff
        /*0774*/ 	.word	0x00000000
        /*0778*/ 	.short	0x010a
        /*077a*/ 	.byte	0x04
	.zero		1


	//   ....[103]....
        /*077c*/ 	.word	0x00004420
        /*0780*/ 	.word	0x000000ff
        /*0784*/ 	.word	0x00000000
        /*0788*/ 	.short	0x010a
        /*078a*/ 	.byte	0x04
	.zero		1


	//   ....[104]....
        /*078c*/ 	.word	0x000044b0
        /*0790*/ 	.word	0x000000ff
        /*0794*/ 	.word	0x00000000
        /*0798*/ 	.short	0x010a
        /*079a*/ 	.byte	0x05
	.zero		1


	//   ....[105]....
        /*079c*/ 	.word	0x00004540
        /*07a0*/ 	.word	0x000000ff
        /*07a4*/ 	.word	0x00000000
        /*07a8*/ 	.short	0x010a
        /*07aa*/ 	.byte	0x05
	.zero		1


	//   ....[106]....
        /*07ac*/ 	.word	0x000045d0
        /*07b0*/ 	.word	0x000000ff
        /*07b4*/ 	.word	0x00000000
        /*07b8*/ 	.short	0x010a
        /*07ba*/ 	.byte	0x04
	.zero		1


	//   ....[107]....
        /*07bc*/ 	.word	0x00004ae0
        /*07c0*/ 	.word	0x0000000c
        /*07c4*/ 	.word	0x00000160
        /*07c8*/ 	.short	0x010a
        /*07ca*/ 	.byte	0xff
	.zero		1


	//   ....[108]....
        /*07cc*/ 	.word	0x00004c50
        /*07d0*/ 	.word	0x00000000
        /*07d4*/ 	.word	0x00000000
        /*07d8*/ 	.short	0x0101
        /*07da*/ 	.byte	0xff
	.zero		1


	//   ....[109]....
        /*07dc*/ 	.word	0x000050e0
        /*07e0*/ 	.word	0x000000ff
        /*07e4*/ 	.word	0x00000158
        /*07e8*/ 	.short	0x010a
        /*07ea*/ 	.byte	0x15
	.zero		1


	//   ....[110]....
        /*07ec*/ 	.word	0x00005260
        /*07f0*/ 	.word	0x000000ff
        /*07f4*/ 	.word	0x00000130
        /*07f8*/ 	.short	0x010a
        /*07fa*/ 	.byte	0x15
	.zero		1


	//   ....[111]....
        /*07fc*/ 	.word	0x000053d0
        /*0800*/ 	.word	0x000000ff
        /*0804*/ 	.word	0x00000110
        /*0808*/ 	.short	0x010b
        /*080a*/ 	.byte	0x15
	.zero		1


	//   ....[112]....
        /*080c*/ 	.word	0x000053e0
        /*0810*/ 	.word	0x000000ff
        /*0814*/ 	.word	0x00000000
        /*0818*/ 	.short	0x0101
        /*081a*/ 	.byte	0x28
	.zero		1


	//   ....[113]....
        /*081c*/ 	.word	0x000053f0
        /*0820*/ 	.word	0x000000ff
        /*0824*/ 	.word	0x00000138
        /*0828*/ 	.short	0x010a
        /*082a*/ 	.byte	0x15
	.zero		1


	//   ....[114]....
        /*082c*/ 	.word	0x00005540
        /*0830*/ 	.word	0x000000ff
        /*0834*/ 	.word	0x00000118
        /*0838*/ 	.short	0x010b
        /*083a*/ 	.byte	0x15
	.zero		1


	//   ....[115]....
        /*083c*/ 	.word	0x00005550
        /*0840*/ 	.word	0x000000ff
        /*0844*/ 	.word	0x00000000
        /*0848*/ 	.short	0x0101
        /*084a*/ 	.byte	0x27
	.zero		1


	//   ....[116]....
        /*084c*/ 	.word	0x00005560
        /*0850*/ 	.word	0x000000ff
        /*0854*/ 	.word	0x00000140
        /*0858*/ 	.short	0x010a
        /*085a*/ 	.byte	0x15
	.zero		1


	//   ....[117]....
        /*085c*/ 	.word	0x000056a0
        /*0860*/ 	.word	0x000000ff
        /*0864*/ 	.word	0x00000120
        /*0868*/ 	.short	0x010b
        /*086a*/ 	.byte	0x15
	.zero		1


	//   ....[118]....
        /*086c*/ 	.word	0x000056b0
        /*0870*/ 	.word	0x000000ff
        /*0874*/ 	.word	0x00000000
        /*0878*/ 	.short	0x0101
        /*087a*/ 	.byte	0x26
	.zero		1


	//   ....[119]....
        /*087c*/ 	.word	0x000056c0
        /*0880*/ 	.word	0x000000ff
        /*0884*/ 	.word	0x00000148
        /*0888*/ 	.short	0x010a
        /*088a*/ 	.byte	0x15
	.zero		1


	//   ....[120]....
        /*088c*/ 	.word	0x000058c0
        /*0890*/ 	.word	0x000000ff
        /*0894*/ 	.word	0x00000128
        /*0898*/ 	.short	0x010b
        /*089a*/ 	.byte	0x15
	.zero		1


	//   ....[121]....
        /*089c*/ 	.word	0x000058d0
        /*08a0*/ 	.word	0x000000ff
        /*08a4*/ 	.word	0x00000000
        /*08a8*/ 	.short	0x0101
        /*08aa*/ 	.byte	0x25
	.zero		1


	//   ....[122]....
        /*08ac*/ 	.word	0x00005900
        /*08b0*/ 	.word	0x000000ff
        /*08b4*/ 	.word	0x00000130
        /*08b8*/ 	.short	0x010a
        /*08ba*/ 	.byte	0x15
	.zero		1


	//   ....[123]....
        /*08bc*/ 	.word	0x00005920
        /*08c0*/ 	.word	0x000000ff
        /*08c4*/ 	.word	0x00000138
        /*08c8*/ 	.short	0x010a
        /*08ca*/ 	.byte	0x15
	.zero		1


	//   ....[124]....
        /*08cc*/ 	.word	0x00005940
        /*08d0*/ 	.word	0x000000ff
        /*08d4*/ 	.word	0x00000140
        /*08d8*/ 	.short	0x010a
        /*08da*/ 	.byte	0x15
	.zero		1


	//   ....[125]....
        /*08dc*/ 	.word	0x00005980
        /*08e0*/ 	.word	0x00000000
        /*08e4*/ 	.word	0x00000148
        /*08e8*/ 	.short	0x010a
        /*08ea*/ 	.byte	0xff
	.zero		1


	//   ....[126]....
        /*08ec*/ 	.word	0x00005cc0
        /*08f0*/ 	.word	0x00000003
        /*08f4*/ 	.word	0x00000160
        /*08f8*/ 	.short	0x010a
        /*08fa*/ 	.byte	0xff
	.zero		1


	//   ....[127]....
        /*08fc*/ 	.word	0x00005e40
        /*0900*/ 	.word	0x00000000
        /*0904*/ 	.word	0x00000000
        /*0908*/ 	.short	0x0101
        /*090a*/ 	.byte	0xff
	.zero		1


	//   ....[128]....
        /*090c*/ 	.word	0x00006960
        /*0910*/ 	.word	0x000000ff
        /*0914*/ 	.word	0x00000110
        /*0918*/ 	.short	0x010a
        /*091a*/ 	.byte	0x2c
	.zero		1


	//   ....[129]....
        /*091c*/ 	.word	0x000069a0
        /*0920*/ 	.word	0x0000001a
        /*0924*/ 	.word	0x00000180
        /*0928*/ 	.short	0x010a
        /*092a*/ 	.byte	0xff
	.zero		1


	//   ....[130]....
        /*092c*/ 	.word	0x00006ab0
        /*0930*/ 	.word	0x000000ff
        /*0934*/ 	.word	0x00000110
        /*0938*/ 	.short	0x010a
        /*093a*/ 	.byte	0x2c
	.zero		1


	//   ....[131]....
        /*093c*/ 	.word	0x00006b90
        /*0940*/ 	.word	0x0000001a
        /*0944*/ 	.word	0x00000180
        /*0948*/ 	.short	0x010a
        /*094a*/ 	.byte	0xff
	.zero		1


	//   ....[132]....
        /*094c*/ 	.word	0x000072c0
        /*0950*/ 	.word	0x00000000
        /*0954*/ 	.word	0x00000000
        /*0958*/ 	.short	0x0101
        /*095a*/ 	.byte	0xff
	.zero		1


	//   ....[133]....
        /*095c*/ 	.word	0x000072d0
        /*0960*/ 	.word	0x00000004
        /*0964*/ 	.word	0x00000110
        /*0968*/ 	.short	0x010a
        /*096a*/ 	.byte	0xff
	.zero		1


	//   ....[134]....
        /*096c*/ 	.word	0x00007390
        /*0970*/ 	.word	0x00000004
        /*0974*/ 	.word	0x00000110
        /*0978*/ 	.short	0x010a
        /*097a*/ 	.byte	0xff
	.zero		1


	//   ....[135]....
        /*097c*/ 	.word	0x00007b50
        /*0980*/ 	.word	0x00000000
        /*0984*/ 	.word	0x00000000
        /*0988*/ 	.short	0x0101
        /*098a*/ 	.byte	0xff
	.zero		1


	//   ....[136]....
        /*098c*/ 	.word	0x00007b70
        /*0990*/ 	.word	0x00000002
        /*0994*/ 	.word	0x00000110
        /*0998*/ 	.short	0x010a
        /*099a*/ 	.byte	0xff
	.zero		1


	//   ....[137]....
        /*099c*/ 	.word	0x00007c20
        /*09a0*/ 	.word	0x00000002
        /*09a4*/ 	.word	0x00000110
        /*09a8*/ 	.short	0x010a
        /*09aa*/ 	.byte	0xff
	.zero		1


	//   ....[138]....
        /*09ac*/ 	.word	0x000083d0
        /*09b0*/ 	.word	0x00000000
        /*09b4*/ 	.word	0x00000000
        /*09b8*/ 	.short	0x0101
        /*09ba*/ 	.byte	0xff
	.zero		1


	//   ....[139]....
        /*09bc*/ 	.word	0x000083f0
        /*09c0*/ 	.word	0x00000003
        /*09c4*/ 	.word	0x00000110
        /*09c8*/ 	.short	0x010a
        /*09ca*/ 	.byte	0xff
	.zero		1


	//   ....[140]....
        /*09cc*/ 	.word	0x000084a0
        /*09d0*/ 	.word	0x00000003
        /*09d4*/ 	.word	0x00000110
        /*09d8*/ 	.short	0x010a
        /*09da*/ 	.byte	0xff
	.zero		1


	//   ....[141]....
        /*09dc*/ 	.word	0x000088b0
        /*09e0*/ 	.word	0x000000ff
        /*09e4*/ 	.word	0x00000000
        /*09e8*/ 	.short	0x0101
        /*09ea*/ 	.byte	0x04
	.zero		1


	//   ....[142]....
        /*09ec*/ 	.word	0x00008cc0
        /*09f0*/ 	.word	0x00000000
        /*09f4*/ 	.word	0x00000000
        /*09f8*/ 	.short	0x0101
        /*09fa*/ 	.byte	0xff
	.zero		1


	//   ....[143]....
        /*09fc*/ 	.word	0x00008f70
        /*0a00*/ 	.word	0x000000ff
        /*0a04*/ 	.word	0x00000000
        /*0a08*/ 	.short	0x0101
        /*0a0a*/ 	.byte	0x04
	.zero		1


	//   ....[144]....
        /*0a0c*/ 	.word	0x00008f90
        /*0a10*/ 	.word	0x00000000
        /*0a14*/ 	.word	0x000001d0
        /*0a18*/ 	.short	0x010a
        /*0a1a*/ 	.byte	0xff
	.zero		1


	//   ....[145]....
        /*0a1c*/ 	.word	0x00008ff0
        /*0a20*/ 	.word	0x00000000
        /*0a24*/ 	.word	0x00000088
        /*0a28*/ 	.short	0x010a
        /*0a2a*/ 	.byte	0xff
	.zero		1


	//   ....[146]....
        /*0a2c*/ 	.word	0x00009050
        /*0a30*/ 	.word	0x00000000
        /*0a34*/ 	.word	0x00000088
        /*0a38*/ 	.short	0x010a
        /*0a3a*/ 	.byte	0xff
	.zero		1


	//   ....[147]....
        /*0a3c*/ 	.word	0x000090a0
        /*0a40*/ 	.word	0x00000003
        /*0a44*/ 	.word	0x00000160
        /*0a48*/ 	.short	0x010a
        /*0a4a*/ 	.byte	0xff
	.zero		1


	//   ....[148]....
        /*0a4c*/ 	.word	0x00009100
        /*0a50*/ 	.word	0x00000000
        /*0a54*/ 	.word	0x00000000
        /*0a58*/ 	.short	0x010a
        /*0a5a*/ 	.byte	0xff
	.zero		1


	//   ....[149]....
        /*0a5c*/ 	.word	0x00009160
        /*0a60*/ 	.word	0x00000000
        /*0a64*/ 	.word	0x00000000
        /*0a68*/ 	.short	0x010a
        /*0a6a*/ 	.byte	0xff
	.zero		1


	//   ....[150]....
        /*0a6c*/ 	.word	0x000091c0
        /*0a70*/ 	.word	0x00000000
        /*0a74*/ 	.word	0x00000000
        /*0a78*/ 	.short	0x010a
        /*0a7a*/ 	.byte	0xff
	.zero		1


	//   ....[151]....
        /*0a7c*/ 	.word	0x00009220
        /*0a80*/ 	.word	0x00000000
        /*0a84*/ 	.word	0x00000000
        /*0a88*/ 	.short	0x010a
        /*0a8a*/ 	.byte	0xff
	.zero		1


	//   ....[152]....
        /*0a8c*/ 	.word	0x00009280
        /*0a90*/ 	.word	0x00000000
        /*0a94*/ 	.word	0x00000000
        /*0a98*/ 	.short	0x010a
        /*0a9a*/ 	.byte	0xff
	.zero		1


	//   ....[153]....
        /*0a9c*/ 	.word	0x000092e0
        /*0aa0*/ 	.word	0x00000000
        /*0aa4*/ 	.word	0x00000000
        /*0aa8*/ 	.short	0x010a
        /*0aaa*/ 	.byte	0xff
	.zero		1


	//   ....[154]....
        /*0aac*/ 	.word	0x00009340
        /*0ab0*/ 	.word	0x00000000
        /*0ab4*/ 	.word	0x00000000
        /*0ab8*/ 	.short	0x010a
        /*0aba*/ 	.byte	0xff
	.zero		1


	//   ....[155]....
        /*0abc*/ 	.word	0x000093a0
        /*0ac0*/ 	.word	0x00000000
        /*0ac4*/ 	.word	0x00000000
        /*0ac8*/ 	.short	0x010a
        /*0aca*/ 	.byte	0xff
	.zero		1


	//   ....[156]....
        /*0acc*/ 	.word	0x00009400
        /*0ad0*/ 	.word	0x00000000
        /*0ad4*/ 	.word	0x00000000
        /*0ad8*/ 	.short	0x010a
        /*0ada*/ 	.byte	0xff
	.zero		1


	//   ....[157]....
        /*0adc*/ 	.word	0x00009460
        /*0ae0*/ 	.word	0x00000000
        /*0ae4*/ 	.word	0x00000000
        /*0ae8*/ 	.short	0x010a
        /*0aea*/ 	.byte	0xff
	.zero		1


	//   ....[158]....
        /*0aec*/ 	.word	0x000094c0
        /*0af0*/ 	.word	0x00000000
        /*0af4*/ 	.word	0x00000000
        /*0af8*/ 	.short	0x010a
        /*0afa*/ 	.byte	0xff
	.zero		1


	//   ....[159]....
        /*0afc*/ 	.word	0x00009520
        /*0b00*/ 	.word	0x00000000
        /*0b04*/ 	.word	0x00000000
        /*0b08*/ 	.short	0x010a
        /*0b0a*/ 	.byte	0xff
	.zero		1


	//   ....[160]....
        /*0b0c*/ 	.word	0x00009580
        /*0b10*/ 	.word	0x00000000
        /*0b14*/ 	.word	0x00000000
        /*0b18*/ 	.short	0x010a
        /*0b1a*/ 	.byte	0xff
	.zero		1


	//   ....[161]....
        /*0b1c*/ 	.word	0x000095e0
        /*0b20*/ 	.word	0x00000000
        /*0b24*/ 	.word	0x00000000
        /*0b28*/ 	.short	0x010a
        /*0b2a*/ 	.byte	0xff
	.zero		1


	//   ....[162]....
        /*0b2c*/ 	.word	0x00009640
        /*0b30*/ 	.word	0x00000000
        /*0b34*/ 	.word	0x00000000
        /*0b38*/ 	.short	0x010a
        /*0b3a*/ 	.byte	0xff
	.zero		1


	//   ....[163]....
        /*0b3c*/ 	.word	0x000096a0
        /*0b40*/ 	.word	0x00000000
        /*0b44*/ 	.word	0x00000000
        /*0b48*/ 	.short	0x010a
        /*0b4a*/ 	.byte	0xff
	.zero		1


	//   ....[164]....
        /*0b4c*/ 	.word	0x000096f0
        /*0b50*/ 	.word	0x00000002
        /*0b54*/ 	.word	0x000001c0
        /*0b58*/ 	.short	0x010a
        /*0b5a*/ 	.byte	0xff
	.zero		1


	//   ....[165]....
        /*0b5c*/ 	.word	0x00009750
        /*0b60*/ 	.word	0x00000002
        /*0b64*/ 	.word	0x00000170
        /*0b68*/ 	.short	0x010a
        /*0b6a*/ 	.byte	0xff
	.zero		1


	//   ....[166]....
        /*0b6c*/ 	.word	0x000097a0
        /*0b70*/ 	.word	0x00000002
        /*0b74*/ 	.word	0x00000160
        /*0b78*/ 	.short	0x010a
        /*0b7a*/ 	.byte	0xff
	.zero		1


	//   ....[167]....
        /*0b7c*/ 	.word	0x00009800
        /*0b80*/ 	.word	0x00000000
        /*0b84*/ 	.word	0x00000170
        /*0b88*/ 	.short	0x010a
        /*0b8a*/ 	.byte	0xff
	.zero		1


	//   ....[168]....
        /*0b8c*/ 	.word	0x00009850
        /*0b90*/ 	.word	0x00000000
        /*0b94*/ 	.word	0x00000160
        /*0b98*/ 	.short	0x010a
        /*0b9a*/ 	.byte	0xff
	.zero		1


	//   ....[169]....
        /*0b9c*/ 	.word	0x000098b0
        /*0ba0*/ 	.word	0x00000002
        /*0ba4*/ 	.word	0x000001a0
        /*0ba8*/ 	.short	0x010a
        /*0baa*/ 	.byte	0xff
	.zero		1


	//   ....[170]....
        /*0bac*/ 	.word	0x00009910
        /*0bb0*/ 	.word	0x00000000
        /*0bb4*/ 	.word	0x00000000
        /*0bb8*/ 	.short	0x010a
        /*0bba*/ 	.byte	0xff
	.zero		1


	//   ....[171]....
        /*0bbc*/ 	.word	0x00009970
        /*0bc0*/ 	.word	0x00000000
        /*0bc4*/ 	.word	0x00000000
        /*0bc8*/ 	.short	0x010a
        /*0bca*/ 	.byte	0xff
	.zero		1


	//   ....[172]....
        /*0bcc*/ 	.word	0x000099d0
        /*0bd0*/ 	.word	0x00000000
        /*0bd4*/ 	.word	0x00000000
        /*0bd8*/ 	.short	0x010a
        /*0bda*/ 	.byte	0xff
	.zero		1


	//   ....[173]....
        /*0bdc*/ 	.word	0x00009a30
        /*0be0*/ 	.word	0x00000000
        /*0be4*/ 	.word	0x00000000
        /*0be8*/ 	.short	0x010a
        /*0bea*/ 	.byte	0xff
	.zero		1


	//   ....[174]....
        /*0bec*/ 	.word	0x00009a90
        /*0bf0*/ 	.word	0x00000000
        /*0bf4*/ 	.word	0x00000000
        /*0bf8*/ 	.short	0x010a
        /*0bfa*/ 	.byte	0xff
	.zero		1


	//   ....[175]....
        /*0bfc*/ 	.word	0x00009ae0
        /*0c00*/ 	.word	0x0000000c
        /*0c04*/ 	.word	0x00000160
        /*0c08*/ 	.short	0x010a
        /*0c0a*/ 	.byte	0xff
	.zero		1


	//   ....[176]....
        /*0c0c*/ 	.word	0x00009b40
        /*0c10*/ 	.word	0x00000000
        /*0c14*/ 	.word	0x00000158
        /*0c18*/ 	.short	0x010a
        /*0c1a*/ 	.byte	0xff
	.zero		1


	//   ....[177]....
        /*0c1c*/ 	.word	0x00009ba0
        /*0c20*/ 	.word	0x00000000
        /*0c24*/ 	.word	0x00000130
        /*0c28*/ 	.short	0x010a
        /*0c2a*/ 	.byte	0xff
	.zero		1


	//   ....[178]....
        /*0c2c*/ 	.word	0x00009c00
        /*0c30*/ 	.word	0x00000000
        /*0c34*/ 	.word	0x00000138
        /*0c38*/ 	.short	0x010a
        /*0c3a*/ 	.byte	0xff
	.zero		1


	//   ....[179]....
        /*0c3c*/ 	.word	0x00009c60
        /*0c40*/ 	.word	0x00000000
        /*0c44*/ 	.word	0x00000140
        /*0c48*/ 	.short	0x010a
        /*0c4a*/ 	.byte	0xff
	.zero		1


	//   ....[180]....
        /*0c4c*/ 	.word	0x00009cc0
        /*0c50*/ 	.word	0x00000000
        /*0c54*/ 	.word	0x00000148
        /*0c58*/ 	.short	0x010a
        /*0c5a*/ 	.byte	0xff
	.zero		1


	//   ....[181]....
        /*0c5c*/ 	.word	0x00009d20
        /*0c60*/ 	.word	0x00000000
        /*0c64*/ 	.word	0x00000130
        /*0c68*/ 	.short	0x010a
        /*0c6a*/ 	.byte	0xff
	.zero		1


	//   ....[182]....
        /*0c6c*/ 	.word	0x00009d80
        /*0c70*/ 	.word	0x00000000
        /*0c74*/ 	.word	0x00000138
        /*0c78*/ 	.short	0x010a
        /*0c7a*/ 	.byte	0xff
	.zero		1


	//   ....[183]....
        /*0c7c*/ 	.word	0x00009de0
        /*0c80*/ 	.word	0x00000000
        /*0c84*/ 	.word	0x00000140
        /*0c88*/ 	.short	0x010a
        /*0c8a*/ 	.byte	0xff
	.zero		1


	//   ....[184]....
        /*0c8c*/ 	.word	0x00009e30
        /*0c90*/ 	.word	0x00000003
        /*0c94*/ 	.word	0x00000160
        /*0c98*/ 	.short	0x010a
        /*0c9a*/ 	.byte	0xff
	.zero		1


	//   ....[185]....
        /*0c9c*/ 	.word	0x00009e90
        /*0ca0*/ 	.word	0x00000000
        /*0ca4*/ 	.word	0x00000110
        /*0ca8*/ 	.short	0x010a
        /*0caa*/ 	.byte	0xff
	.zero		1


	//   ....[186]....
        /*0cac*/ 	.word	0x00009ee0
        /*0cb0*/ 	.word	0x0000001a
        /*0cb4*/ 	.word	0x00000180
        /*0cb8*/ 	.short	0x010a
        /*0cba*/ 	.byte	0xff
	.zero		1


	//   ....[187]....
        /*0cbc*/ 	.word	0x00009f30
        /*0cc0*/ 	.word	0x00000004
        /*0cc4*/ 	.word	0x00000110
        /*0cc8*/ 	.short	0x010a
        /*0cca*/ 	.byte	0xff
	.zero		1


	//   ....[188]....
        /*0ccc*/ 	.word	0x00009f80
        /*0cd0*/ 	.word	0x00000002
        /*0cd4*/ 	.word	0x00000110
        /*0cd8*/ 	.short	0x010a
        /*0cda*/ 	.byte	0xff
	.zero		1


	//   ....[189]....
        /*0cdc*/ 	.word	0x00009fd0
        /*0ce0*/ 	.word	0x00000003
        /*0ce4*/ 	.word	0x00000110
        /*0ce8*/ 	.short	0x010a
        /*0cea*/ 	.byte	0xff
	.zero		1


	//----- nvinfo : EIATTR_NUM_MBARRIERS
	.align		4
.L_47:
        /*0cec*/ 	.byte	0x03, 0x38
        /*0cee*/ 	.short	0x003c


	//----- nvinfo : EIATTR_EXIT_INSTR_OFFSETS
	.align		4
        /*0cf0*/ 	.byte	0x04, 0x1c
        /*0cf2*/ 	.short	(.L_49 - .L_48)


	//   ....[0]....
.L_48:
        /*0cf4*/ 	.word	0x00003420


	//   ....[1]....
        /*0cf8*/ 	.word	0x00003930


	//   ....[2]....
        /*0cfc*/ 	.word	0x00003990


	//   ....[3]....
        /*0d00*/ 	.word	0x00004830


	//   ....[4]....
        /*0d04*/ 	.word	0x000059b0


	//   ....[5]....
        /*0d08*/ 	.word	0x000059f0


	//   ....[6]....
        /*0d0c*/ 	.word	0x00008e50


	//   ....[7]....
        /*0d10*/ 	.word	0x00008ed0


	//   ....[8]....
        /*0d14*/ 	.word	0x00008f00


	//   ....[9]....
        /*0d18*/ 	.word	0x00008f80


	//----- nvinfo : EIATTR_MAX_THREADS
	.align		4
.L_49:
        /*0d1c*/ 	.byte	0x04, 0x05
        /*0d1e*/ 	.short	(.L_51 - .L_50)
.L_50:
        /*0d20*/ 	.word	0x00000100
        /*0d24*/ 	.word	0x00000001
        /*0d28*/ 	.word	0x00000001


	//----- nvinfo : EIATTR_CRS_STACK_SIZE
	.align		4
.L_51:
        /*0d2c*/ 	.byte	0x04, 0x1e
        /*0d2e*/ 	.short	(.L_53 - .L_52)
.L_52:
        /*0d30*/ 	.word	0x00000000


	//----- nvinfo : EIATTR_CBANK_PARAM_SIZE
	.align		4
.L_53:
        /*0d34*/ 	.byte	0x03, 0x19
        /*0d36*/ 	.short	0x0800


	//----- nvinfo : EIATTR_PARAM_CBANK
	.align		4
        /*0d38*/ 	.byte	0x04, 0x0a
        /*0d3a*/ 	.short	(.L_55 - .L_54)
	.align		4
.L_54:
        /*0d3c*/ 	.word	index@(.nv.constant0._ZN7cutlass13device_kernelINS_4gemm6kernel13GemmUniversalIN4cute5tupleIJiiiiEEENS1_10collective13CollectiveMmaINS1_35MainloopSm100TmaUmmaWarpSpecializedILi17ELi2ELi4ENS5_IJNS4_1CILi2EEESB_NSA_ILi1EEEEEEEENS5_IJNSA_ILi64EEENSA_ILi128EEENSA_ILi32EEEEEENS_6half_tENS5_IJlSC_lEEESJ_SK_NS4_8TiledMMAINS4_8MMA_AtomIJNS4_20SM100_MMA_F16BF16_SSISJ_SJ_fLi64ELi128ELNS4_4UMMA5MajorE0ELSP_0ELNSO_7ScaleInE0ELSQ_0EEEEEENS4_6LayoutINS5_IJSC_SC_SC_EEENS5_IJNSA_ILi0EEESV_SV_EEEEENS5_IJNS4_10UnderscoreESY_SY_EEEEENS4_23SM90_TMA_LOAD_MULTICASTENS4_14ComposedLayoutINS4_7SwizzleILi2ELi4ELi3EEENS4_18smem_ptr_flag_bitsILi16EEENST_INS5_IJNSA_ILi8EEESH_EEENS5_IJSH_SC_EEEEEEEvNS4_8identityES11_S1B_vS1C_EENS_8epilogue10collective18CollectiveEpilogueINS1E_23Sm100TmaWarpSpecializedILi4ELi2ELi16ELb1ELb0EEEJSI_NS5_IJNST_ISF_SC_EENST_ISH_SC_EEEEESJ_SK_SJ_SK_NS1E_6fusion15FusionCallbacksIS1I_NS1M_17LinearCombinationISJ_fSJ_fLNS_15FloatRoundStyleE2EEESI_S1L_JEEENS4_5SM1004TMEM4LOAD26SM100_TMEM_LOAD_16dp256b4xENS4_13SM90_TMA_LOADES1B_NS4_17SM75_U32x4_LDSM_NENS4_14SM90_TMA_STOREES1B_NS4_17SM90_U32x4_STSM_NENS4_39AutoVectorizingCopyWithAssumedAlignmentILi128EEEEEEvvEEEEvNT_6ParamsE)
        /*0d40*/ 	.short	0x0380
        /*0d42*/ 	.short	0x0800


	//----- nvinfo : EIATTR_SW_WAR
	.align		4
.L_55:
        /*0d44*/ 	.byte	0x04, 0x36
        /*0d46*/ 	.short	(.L_57 - .L_56)
.L_56:
        /*0d48*/ 	.word	0x00000008
.L_57:


//--------------------- .nv.callgraph             --------------------------
	.section	.nv.callgraph,"",@"SHT_CUDA_CALLGRAPH"
	.align	4
	.sectionentsize	8
	.align		4
        /*0000*/ 	.word	0x00000000
	.align		4
        /*0004*/ 	.word	0xffffffff
	.align		4
        /*0008*/ 	.word	index@(_ZN7cutlass13device_kernelINS_4gemm6kernel13GemmUniversalIN4cute5tupleIJiiiiEEENS1_10collective13CollectiveMmaINS1_35MainloopSm100TmaUmmaWarpSpecializedILi17ELi2ELi4ENS5_IJNS4_1CILi2EEESB_NSA_ILi1EEEEEEEENS5_IJNSA_ILi64EEENSA_ILi128EEENSA_ILi32EEEEEENS_6half_tENS5_IJlSC_lEEESJ_SK_NS4_8TiledMMAINS4_8MMA_AtomIJNS4_20SM100_MMA_F16BF16_SSISJ_SJ_fLi64ELi128ELNS4_4UMMA5MajorE0ELSP_0ELNSO_7ScaleInE0ELSQ_0EEEEEENS4_6LayoutINS5_IJSC_SC_SC_EEENS5_IJNSA_ILi0EEESV_SV_EEEEENS5_IJNS4_10UnderscoreESY_SY_EEEEENS4_23SM90_TMA_LOAD_MULTICASTENS4_14ComposedLayoutINS4_7SwizzleILi2ELi4ELi3EEENS4_18smem_ptr_flag_bitsILi16EEENST_INS5_IJNSA_ILi8EEESH_EEENS5_IJSH_SC_EEEEEEEvNS4_8identityES11_S1B_vS1C_EENS_8epilogue10collective18CollectiveEpilogueINS1E_23Sm100TmaWarpSpecializedILi4ELi2ELi16ELb1ELb0EEEJSI_NS5_IJNST_ISF_SC_EENST_ISH_SC_EEEEESJ_SK_SJ_SK_NS1E_6fusion15FusionCallbacksIS1I_NS1M_17LinearCombinationISJ_fSJ_fLNS_15FloatRoundStyleE2EEESI_S1L_JEEENS4_5SM1004TMEM4LOAD26SM100_TMEM_LOAD_16dp256b4xENS4_13SM90_TMA_LOADES1B_NS4_17SM75_U32x4_LDSM_NENS4_14SM90_TMA_STOREES1B_NS4_17SM90_U32x4_STSM_NENS4_39AutoVectorizingCopyWithAssumedAlignmentILi128EEEEEEvvEEEEvNT_6ParamsE)
	.align		4
        /*000c*/ 	.word	index@(__assertfail)
	.align		4
        /*0010*/ 	.word	0x00000000
	.align		4
        /*0014*/ 	.word	0xfffffffe
	.align		4
        /*0018*/ 	.word	0x00000000
	.align		4
        /*001c*/ 	.word	0xfffffffd
	.align		4
        /*0020*/ 	.word	0x00000000
	.align		4
        /*0024*/ 	.word	0xfffffffc


//--------------------- .nv.constant4             --------------------------
	.section	.nv.constant4,"a",@progbits
	.align	8
	.align		8
.nv.constant4:
        /*0000*/ 	.dword	__assertfail
	.align		8
        /*0008*/ 	.dword	__unnamed_1
	.align		8
        /*0010*/ 	.dword	__unnamed_2
	.align		8
        /*0018*/ 	.dword	_ZN40_INTERNAL_afd05d8c_4_k_cu_f7831429_230074cuda3std3__45__cpo5beginE
	.align		8
        /*0020*/ 	.dword	_ZN40_INTERNAL_afd05d8c_4_k_cu_f7831429_230074cuda3std3__45__cpo3endE
	.align		8
        /*0028*/ 	.dword	_ZN40_INTERNAL_afd05d8c_4_k_cu_f7831429_230074cuda3std3__45__cpo6cbeginE
	.align		8
        /*0030*/ 	.dword	_ZN40_INTERNAL_afd05d8c_4_k_cu_f7831429_230074cuda3std3__45__cpo4cendE
	.align		8
        /*0038*/ 	.dword	_ZN40_INTERNAL_afd05d8c_4_k_cu_f7831429_230074cuda3std3__442_GLOBAL__N__afd05d8c_4_k_cu_f7831429_230076ignoreE
	.align		8
        /*0040*/ 	.dword	_ZN40_INTERNAL_afd05d8c_4_k_cu_f7831429_230074cuda3std3__419piecewise_constructE
	.align		8
        /*0048*/ 	.dword	_ZN40_INTERNAL_afd05d8c_4_k_cu_f7831429_230074cuda3std3__48in_placeE
	.align		8
        /*0050*/ 	.dword	_ZN40_INTERNAL_afd05d8c_4_k_cu_f7831429_230074cuda3std6ranges3__45__cpo4swapE
	.align		8
        /*0058*/ 	.dword	_ZN40_INTERNAL_afd05d8c_4_k_cu_f7831429_230074cuda3std6ranges3__45__cpo9iter_moveE
	.align		8
        /*0060*/ 	.dword	_ZN40_INTERNAL_afd05d8c_4_k_cu_f7831429_230074cute7productE
	.align		8
        /*0068*/ 	.dword	_ZN40_INTERNAL_afd05d8c_4_k_cu_f7831429_230074cute1_E
	.align		8
        /*0070*/ 	.dword	$str$25
	.align		8
        /*0078*/ 	.dword	$str$26
	.align		8
        /*0080*/ 	.dword	$str$27
	.align		8
        /*0088*/ 	.dword	$str$28


//--------------------- .text._ZN7cutlass13device_kernelINS_4gemm6kernel13GemmUniversalIN4cute5tupleIJiiiiEEENS1_10collective13CollectiveMmaINS1_35MainloopSm100TmaUmmaWarpSpecializedILi17ELi2ELi4ENS5_IJNS4_1CILi2EEESB_NSA_ILi1EEEEEEEENS5_IJNSA_ILi64EEENSA_ILi128EEENSA_ILi32EEEEEENS_6half_tENS5_IJlSC_lEEESJ_SK_NS4_8TiledMMAINS4_8MMA_AtomIJNS4_20SM100_MMA_F16BF16_SSISJ_SJ_fLi64ELi128ELNS4_4UMMA5MajorE0ELSP_0ELNSO_7ScaleInE0ELSQ_0EEEEEENS4_6LayoutINS5_IJSC_SC_SC_EEENS5_IJNSA_ILi0EEESV_SV_EEEEENS5_IJNS4_10UnderscoreESY_SY_EEEEENS4_23SM90_TMA_LOAD_MULTICASTENS4_14ComposedLayoutINS4_7SwizzleILi2ELi4ELi3EEENS4_18smem_ptr_flag_bitsILi16EEENST_INS5_IJNSA_ILi8EEESH_EEENS5_IJSH_SC_EEEEEEEvNS4_8identityES11_S1B_vS1C_EENS_8epilogue10collective18CollectiveEpilogueINS1E_23Sm100TmaWarpSpecializedILi4ELi2ELi16ELb1ELb0EEEJSI_NS5_IJNST_ISF_SC_EENST_ISH_SC_EEEEESJ_SK_SJ_SK_NS1E_6fusion15FusionCallbacksIS1I_NS1M_17LinearCombinationISJ_fSJ_fLNS_15FloatRoundStyleE2EEESI_S1L_JEEENS4_5SM1004TMEM4LOAD26SM100_TMEM_LOAD_16dp256b4xENS4_13SM90_TMA_LOADES1B_NS4_17SM75_U32x4_LDSM_NENS4_14SM90_TMA_STOREES1B_NS4_17SM90_U32x4_STSM_NENS4_39AutoVectorizingCopyWithAssumedAlignmentILi128EEEEEEvvEEEEvNT_6ParamsE --------------------------
	.section	.text._ZN7cutlass13device_kernelINS_4gemm6kernel13GemmUniversalIN4cute5tupleIJiiiiEEENS1_10collective13CollectiveMmaINS1_35MainloopSm100TmaUmmaWarpSpecializedILi17ELi2ELi4ENS5_IJNS4_1CILi2EEESB_NSA_ILi1EEEEEEEENS5_IJNSA_ILi64EEENSA_ILi128EEENSA_ILi32EEEEEENS_6half_tENS5_IJlSC_lEEESJ_SK_NS4_8TiledMMAINS4_8MMA_AtomIJNS4_20SM100_MMA_F16BF16_SSISJ_SJ_fLi64ELi128ELNS4_4UMMA5MajorE0ELSP_0ELNSO_7ScaleInE0ELSQ_0EEEEEENS4_6LayoutINS5_IJSC_SC_SC_EEENS5_IJNSA_ILi0EEESV_SV_EEEEENS5_IJNS4_10UnderscoreESY_SY_EEEEENS4_23SM90_TMA_LOAD_MULTICASTENS4_14ComposedLayoutINS4_7SwizzleILi2ELi4ELi3EEENS4_18smem_ptr_flag_bitsILi16EEENST_INS5_IJNSA_ILi8EEESH_EEENS5_IJSH_SC_EEEEEEEvNS4_8identityES11_S1B_vS1C_EENS_8epilogue10collective18CollectiveEpilogueINS1E_23Sm100TmaWarpSpecializedILi4ELi2ELi16ELb1ELb0EEEJSI_NS5_IJNST_ISF_SC_EENST_ISH_SC_EEEEESJ_SK_SJ_SK_NS1E_6fusion15FusionCallbacksIS1I_NS1M_17LinearCombinationISJ_fSJ_fLNS_15FloatRoundStyleE2EEESI_S1L_JEEENS4_5SM1004TMEM4LOAD26SM100_TMEM_LOAD_16dp256b4xENS4_13SM90_TMA_LOADES1B_NS4_17SM75_U32x4_LDSM_NENS4_14SM90_TMA_STOREES1B_NS4_17SM90_U32x4_STSM_NENS4_39AutoVectorizingCopyWithAssumedAlignmentILi128EEEEEEvvEEEEvNT_6ParamsE,"ax",@progbits
	.align	128
.text._ZN7cutlass13device_kernelINS_4gemm6kernel13GemmUniversalIN4cute5tupleIJiiiiEEENS1_10collective13CollectiveMmaINS1_35MainloopSm100TmaUmmaWarpSpecializedILi17ELi2ELi4ENS5_IJNS4_1CILi2EEESB_NSA_ILi1EEEEEEEENS5_IJNSA_ILi64EEENSA_ILi128EEENSA_ILi32EEEEEENS_6half_tENS5_IJlSC_lEEESJ_SK_NS4_8TiledMMAINS4_8MMA_AtomIJNS4_20SM100_MMA_F16BF16_SSISJ_SJ_fLi64ELi128ELNS4_4UMMA5MajorE0ELSP_0ELNSO_7ScaleInE0ELSQ_0EEEEEENS4_6LayoutINS5_IJSC_SC_SC_EEENS5_IJNSA_ILi0EEESV_SV_EEEEENS5_IJNS4_10UnderscoreESY_SY_EEEEENS4_23SM90_TMA_LOAD_MULTICASTENS4_14ComposedLayoutINS4_7SwizzleILi2ELi4ELi3EEENS4_18smem_ptr_flag_bitsILi16EEENST_INS5_IJNSA_ILi8EEESH_EEENS5_IJSH_SC_EEEEEEEvNS4_8identityES11_S1B_vS1C_EENS_8epilogue10collective18CollectiveEpilogueINS1E_23Sm100TmaWarpSpecializedILi4ELi2ELi16ELb1ELb0EEEJSI_NS5_IJNST_ISF_SC_EENST_ISH_SC_EEEEESJ_SK_SJ_SK_NS1E_6fusion15FusionCallbacksIS1I_NS1M_17LinearCombinationISJ_fSJ_fLNS_15FloatRoundStyleE2EEESI_S1L_JEEENS4_5SM1004TMEM4LOAD26SM100_TMEM_LOAD_16dp256b4xENS4_13SM90_TMA_LOADES1B_NS4_17SM75_U32x4_LDSM_NENS4_14SM90_TMA_STOREES1B_NS4_17SM90_U32x4_STSM_NENS4_39AutoVectorizingCopyWithAssumedAlignmentILi128EEEEEEvvEEEEvNT_6ParamsE:
        .type           _ZN7cutlass13device_kernelINS_4gemm6kernel13GemmUniversalIN4cute5tupleIJiiiiEEENS1_10collective13CollectiveMmaINS1_35MainloopSm100TmaUmmaWarpSpecializedILi17ELi2ELi4ENS5_IJNS4_1CILi2EEESB_NSA_ILi1EEEEEEEENS5_IJNSA_ILi64EEENSA_ILi128EEENSA_ILi32EEEEEENS_6half_tENS5_IJlSC_lEEESJ_SK_NS4_8TiledMMAINS4_8MMA_AtomIJNS4_20SM100_MMA_F16BF16_SSISJ_SJ_fLi64ELi128ELNS4_4UMMA5MajorE0ELSP_0ELNSO_7ScaleInE0ELSQ_0EEEEEENS4_6LayoutINS5_IJSC_SC_SC_EEENS5_IJNSA_ILi0EEESV_SV_EEEEENS5_IJNS4_10UnderscoreESY_SY_EEEEENS4_23SM90_TMA_LOAD_MULTICASTENS4_14ComposedLayoutINS4_7SwizzleILi2ELi4ELi3EEENS4_18smem_ptr_flag_bitsILi16EEENST_INS5_IJNSA_ILi8EEESH_EEENS5_IJSH_SC_EEEEEEEvNS4_8identityES11_S1B_vS1C_EENS_8epilogue10collective18CollectiveEpilogueINS1E_23Sm100TmaWarpSpecializedILi4ELi2ELi16ELb1ELb0EEEJSI_NS5_IJNST_ISF_SC_EENST_ISH_SC_EEEEESJ_SK_SJ_SK_NS1E_6fusion15FusionCallbacksIS1I_NS1M_17LinearCombinationISJ_fSJ_fLNS_15FloatRoundStyleE2EEESI_S1L_JEEENS4_5SM1004TMEM4LOAD26SM100_TMEM_LOAD_16dp256b4xENS4_13SM90_TMA_LOADES1B_NS4_17SM75_U32x4_LDSM_NENS4_14SM90_TMA_STOREES1B_NS4_17SM90_U32x4_STSM_NENS4_39AutoVectorizingCopyWithAssumedAlignmentILi128EEEEEEvvEEEEvNT_6ParamsE,@function
        .size           _ZN7cutlass13device_kernelINS_4gemm6kernel13GemmUniversalIN4cute5tupleIJiiiiEEENS1_10collective13CollectiveMmaINS1_35MainloopSm100TmaUmmaWarpSpecializedILi17ELi2ELi4ENS5_IJNS4_1CILi2EEESB_NSA_ILi1EEEEEEEENS5_IJNSA_ILi64EEENSA_ILi128EEENSA_ILi32EEEEEENS_6half_tENS5_IJlSC_lEEESJ_SK_NS4_8TiledMMAINS4_8MMA_AtomIJNS4_20SM100_MMA_F16BF16_SSISJ_SJ_fLi64ELi128ELNS4_4UMMA5MajorE0ELSP_0ELNSO_7ScaleInE0ELSQ_0EEEEEENS4_6LayoutINS5_IJSC_SC_SC_EEENS5_IJNSA_ILi0EEESV_SV_EEEEENS5_IJNS4_10UnderscoreESY_SY_EEEEENS4_23SM90_TMA_LOAD_MULTICASTENS4_14ComposedLayoutINS4_7SwizzleILi2ELi4ELi3EEENS4_18smem_ptr_flag_bitsILi16EEENST_INS5_IJNSA_ILi8EEESH_EEENS5_IJSH_SC_EEEEEEEvNS4_8identityES11_S1B_vS1C_EENS_8epilogue10collective18CollectiveEpilogueINS1E_23Sm100TmaWarpSpecializedILi4ELi2ELi16ELb1ELb0EEEJSI_NS5_IJNST_ISF_SC_EENST_ISH_SC_EEEEESJ_SK_SJ_SK_NS1E_6fusion15FusionCallbacksIS1I_NS1M_17LinearCombinationISJ_fSJ_fLNS_15FloatRoundStyleE2EEESI_S1L_JEEENS4_5SM1004TMEM4LOAD26SM100_TMEM_LOAD_16dp256b4xENS4_13SM90_TMA_LOADES1B_NS4_17SM75_U32x4_LDSM_NENS4_14SM90_TMA_STOREES1B_NS4_17SM90_U32x4_STSM_NENS4_39AutoVectorizingCopyWithAssumedAlignmentILi128EEEEEEvvEEEEvNT_6ParamsE,(.L_x_223 - _ZN7cutlass13device_kernelINS_4gemm6kernel13GemmUniversalIN4cute5tupleIJiiiiEEENS1_10collective13CollectiveMmaINS1_35MainloopSm100TmaUmmaWarpSpecializedILi17ELi2ELi4ENS5_IJNS4_1CILi2EEESB_NSA_ILi1EEEEEEEENS5_IJNSA_ILi64EEENSA_ILi128EEENSA_ILi32EEEEEENS_6half_tENS5_IJlSC_lEEESJ_SK_NS4_8TiledMMAINS4_8MMA_AtomIJNS4_20SM100_MMA_F16BF16_SSISJ_SJ_fLi64ELi128ELNS4_4UMMA5MajorE0ELSP_0ELNSO_7ScaleInE0ELSQ_0EEEEEENS4_6LayoutINS5_IJSC_SC_SC_EEENS5_IJNSA_ILi0EEESV_SV_EEEEENS5_IJNS4_10UnderscoreESY_SY_EEEEENS4_23SM90_TMA_LOAD_MULTICASTENS4_14ComposedLayoutINS4_7SwizzleILi2ELi4ELi3EEENS4_18smem_ptr_flag_bitsILi16EEENST_INS5_IJNSA_ILi8EEESH_EEENS5_IJSH_SC_EEEEEEEvNS4_8identityES11_S1B_vS1C_EENS_8epilogue10collective18CollectiveEpilogueINS1E_23Sm100TmaWarpSpecializedILi4ELi2ELi16ELb1ELb0EEEJSI_NS5_IJNST_ISF_SC_EENST_ISH_SC_EEEEESJ_SK_SJ_SK_NS1E_6fusion15FusionCallbacksIS1I_NS1M_17LinearCombinationISJ_fSJ_fLNS_15FloatRoundStyleE2EEESI_S1L_JEEENS4_5SM1004TMEM4LOAD26SM100_TMEM_LOAD_16dp256b4xENS4_13SM90_TMA_LOADES1B_NS4_17SM75_U32x4_LDSM_NENS4_14SM90_TMA_STOREES1B_NS4_17SM90_U32x4_STSM_NENS4_39AutoVectorizingCopyWithAssumedAlignmentILi128EEEEEEvvEEEEvNT_6ParamsE)
        .other          _ZN7cutlass13device_kernelINS_4gemm6kernel13GemmUniversalIN4cute5tupleIJiiiiEEENS1_10collective13CollectiveMmaINS1_35MainloopSm100TmaUmmaWarpSpecializedILi17ELi2ELi4ENS5_IJNS4_1CILi2EEESB_NSA_ILi1EEEEEEEENS5_IJNSA_ILi64EEENSA_ILi128EEENSA_ILi32EEEEEENS_6half_tENS5_IJlSC_lEEESJ_SK_NS4_8TiledMMAINS4_8MMA_AtomIJNS4_20SM100_MMA_F16BF16_SSISJ_SJ_fLi64ELi128ELNS4_4UMMA5MajorE0ELSP_0ELNSO_7ScaleInE0ELSQ_0EEEEEENS4_6LayoutINS5_IJSC_SC_SC_EEENS5_IJNSA_ILi0EEESV_SV_EEEEENS5_IJNS4_10UnderscoreESY_SY_EEEEENS4_23SM90_TMA_LOAD_MULTICASTENS4_14ComposedLayoutINS4_7SwizzleILi2ELi4ELi3EEENS4_18smem_ptr_flag_bitsILi16EEENST_INS5_IJNSA_ILi8EEESH_EEENS5_IJSH_SC_EEEEEEEvNS4_8identityES11_S1B_vS1C_EENS_8epilogue10collective18CollectiveEpilogueINS1E_23Sm100TmaWarpSpecializedILi4ELi2ELi16ELb1ELb0EEEJSI_NS5_IJNST_ISF_SC_EENST_ISH_SC_EEEEESJ_SK_SJ_SK_NS1E_6fusion15FusionCallbacksIS1I_NS1M_17LinearCombinationISJ_fSJ_fLNS_15FloatRoundStyleE2EEESI_S1L_JEEENS4_5SM1004TMEM4LOAD26SM100_TMEM_LOAD_16dp256b4xENS4_13SM90_TMA_LOADES1B_NS4_17SM75_U32x4_LDSM_NENS4_14SM90_TMA_STOREES1B_NS4_17SM90_U32x4_STSM_NENS4_39AutoVectorizingCopyWithAssumedAlignmentILi128EEEEEEvvEEEEvNT_6ParamsE,@"STO_CUDA_ENTRY STV_DEFAULT"
_ZN7cutlass13device_kernelINS_4gemm6kernel13GemmUniversalIN4cute5tupleIJiiiiEEENS1_10collective13CollectiveMmaINS1_35MainloopSm100TmaUmmaWarpSpecializedILi17ELi2ELi4ENS5_IJNS4_1CILi2EEESB_NSA_ILi1EEEEEEEENS5_IJNSA_ILi64EEENSA_ILi128EEENSA_ILi32EEEEEENS_6half_tENS5_IJlSC_lEEESJ_SK_NS4_8TiledMMAINS4_8MMA_AtomIJNS4_20SM100_MMA_F16BF16_SSISJ_SJ_fLi64ELi128ELNS4_4UMMA5MajorE0ELSP_0ELNSO_7ScaleInE0ELSQ_0EEEEEENS4_6LayoutINS5_IJSC_SC_SC_EEENS5_IJNSA_ILi0EEESV_SV_EEEEENS5_IJNS4_10UnderscoreESY_SY_EEEEENS4_23SM90_TMA_LOAD_MULTICASTENS4_14ComposedLayoutINS4_7SwizzleILi2ELi4ELi3EEENS4_18smem_ptr_flag_bitsILi16EEENST_INS5_IJNSA_ILi8EEESH_EEENS5_IJSH_SC_EEEEEEEvNS4_8identityES11_S1B_vS1C_EENS_8epilogue10collective18CollectiveEpilogueINS1E_23Sm100TmaWarpSpecializedILi4ELi2ELi16ELb1ELb0EEEJSI_NS5_IJNST_ISF_SC_EENST_ISH_SC_EEEEESJ_SK_SJ_SK_NS1E_6fusion15FusionCallbacksIS1I_NS1M_17LinearCombinationISJ_fSJ_fLNS_15FloatRoundStyleE2EEESI_S1L_JEEENS4_5SM1004TMEM4LOAD26SM100_TMEM_LOAD_16dp256b4xENS4_13SM90_TMA_LOADES1B_NS4_17SM75_U32x4_LDSM_NENS4_14SM90_TMA_STOREES1B_NS4_17SM90_U32x4_STSM_NENS4_39AutoVectorizingCopyWithAssumedAlignmentILi128EEEEEEvvEEEEvNT_6ParamsE:
[----:B------:R-:W1:Y:S01]  /*0000*/  LDC R1, c[0x0][0x37c] ;  /* 0x0000df00ff017b82 */ /* 0x000e620000000800 */
[----:B------:R-:W2:Y:S01]  /*0010*/  S2R R57, SR_TID.X ;  /* 0x0000000000397919 */ /* 0x000ea20000002100 */
[----:B------:R-:W3:Y:S01]  /*0020*/  LDCU.64 UR8, c[0x0][0x890] ;  /* 0x00011200ff0877ac */ /* 0x000ee20008000a00 */
[----:B------:R-:W-:Y:S02]  /*0030*/  PRMT R45, RZ, 0x7610, R45 ;  /* 0x00007610ff2d7816 */ /* 0x000fe4000000002d */
[----:B------:R-:W-:Y:S01]  /*0040*/  ELECT P3, URZ, PT ;  /* 0x0000000000ff782f */ /* 0x000fe20003860000 */
[----:B---3--:R-:W-:-:S04]  /*0050*/  UISETP.NE.U32.AND UP0, UPT, UR8, URZ, UPT ;  /* 0x000000ff0800728c */ /* 0x008fc8000bf05070 */
[----:B------:R-:W-:Y:S01]  /*0060*/  UISETP.NE.AND.EX UP0, UPT, UR9, URZ, UPT, UP0 ;  /* 0x000000ff0900728c */ /* 0x000fe2000bf05300 */
[----:B--2---:R-:W-:-:S05]  /*0070*/  SHF.R.U32.HI R46, RZ, 0x5, R57 ;  /* 0x00000005ff2e7819 */ /* 0x004fca0000011639 */
[----:B------:R-:W2:Y:S02]  /*0080*/  SHFL.IDX PT, R0, R46, RZ, 0x1f ;  /* 0x00001fff2e007589 */ /* 0x000ea400000e0000 */
[----:B--2---:R-:W-:Y:S01]  /*0090*/  R2UR UR17, R0 ;  /* 0x00000000001172ca */ /* 0x004fe200000e0000 */
[----:B-1----:R-:W-:-:S14]  /*00a0*/  BRA.U UP0, `(.L_x_0) ;  /* 0x0000000100307547 */ /* 0x002fdc000b800000 */
[----:B------:R-:W1:Y:S02]  /*00b0*/  LDCU.64 UR4, c[0x0][0x888] ;  /* 0x00011100ff0477ac */ /* 0x000e640008000a00 */
[----:B-1----:R-:W-:-:S04]  /*00c0*/  UISETP.NE.U32.AND UP0, UPT, UR4, URZ, UPT ;  /* 0x000000ff0400728c */ /* 0x002fc8000bf05070 */
[----:B------:R-:W-:-:S09]  /*00d0*/  UISETP.NE.AND.EX UP0, UPT, UR5, URZ, UPT, UP0 ;  /* 0x000000ff0500728c */ /* 0x000fd2000bf05300 */
[----:B------:R-:W-:Y:S05]  /*00e0*/  BRA.U !UP0, `(.L_x_1) ;  /* 0x0000000108147547 */ /* 0x000fea000b800000 */
[----:B------:R-:W1:Y:S01]  /*00f0*/  LDC.64 R2, c[0x0][0x888] ;  /* 0x00022200ff027b82 */ /* 0x000e620000000a00 */
[----:B------:R-:W1:Y:S02]  /*0100*/  LDCU.64 UR4, c[0x0][0x358] ;  /* 0x00006b00ff0477ac */ /* 0x000e640008000a00 */
[----:B-1----:R1:W5:Y:S01]  /*0110*/  LDG.E R27, desc[UR4][R2.64] ;  /* 0x00000004021b7981 */ /* 0x002362000c1e1900 */
[----:B------:R-:W-:Y:S01]  /*0120*/  HFMA2 R45, -RZ, RZ, 0, 5.9604644775390625e-08 ;  /* 0x00000001ff2d7431 */ /* 0x000fe200000001ff */
[----:B------:R-:W-:Y:S05]  /*0130*/  BRA `(.L_x_0) ;  /* 0x00000000000c7947 */ /* 0x000fea0003800000 */
.L_x_1:
[----:B------:R-:W1:Y:S01]  /*0140*/  LDCU UR4, c[0x0][0x880] ;  /* 0x00011000ff0477ac */ /* 0x000e620008000800 */
[----:B------:R-:W-:Y:S01]  /*0150*/  HFMA2 R45, -RZ, RZ, 0, 5.9604644775390625e-08 ;  /* 0x00000001ff2d7431 */ /* 0x000fe200000001ff */
[----:B-1----:R-:W-:-:S07]  /*0160*/  MOV R27, UR4 ;  /* 0x00000004001b7c02 */ /* 0x002fce0008000f00 */
.L_x_0:
[----:B------:R-:W2:Y:S02]  /*0170*/  LDCU.64 UR4, c[0x0][0x8b0] ;  /* 0x00011600ff0477ac */ /* 0x000ea40008000a00 */
[----:B--2---:R-:W-:-:S04]  /*0180*/  UISETP.NE.U32.AND UP0, UPT, UR4, URZ, UPT ;  /* 0x000000ff0400728c */ /* 0x004fc8000bf05070 */
[----:B------:R-:W-:-:S09]  /*0190*/  UISETP.NE.AND.EX UP0, UPT, UR5, URZ, UPT, UP0 ;  /* 0x000000ff0500728c */ /* 0x000fd2000bf05300 */
[----:B------:R-:W-:Y:S05]  /*01a0*/  BRA.U UP0, `(.L_x_2) ;  /* 0x0000000100287547 */ /* 0x000fea000b800000 */
[----:B------:R-:W2:Y:S02]  /*01b0*/  LDCU.64 UR4, c[0x0][0x8a8] ;  /* 0x00011500ff0477ac */ /* 0x000ea40008000a00 */
[----:B--2---:R-:W-:-:S04]  /*01c0*/  UISETP.NE.U32.AND UP0, UPT, UR4, URZ, UPT ;  /* 0x000000ff0400728c */ /* 0x004fc8000bf05070 */
[----:B------:R-:W-:-:S09]  /*01d0*/  UISETP.NE.AND.EX UP0, UPT, UR5, URZ, UPT, UP0 ;  /* 0x000000ff0500728c */ /* 0x000fd2000bf05300 */
[----:B------:R-:W-:Y:S05]  /*01e0*/  BRA.U !UP0, `(.L_x_3) ;  /* 0x0000000108107547 */ /* 0x000fea000b800000 */
[----:B------:R-:W2:Y:S01]  /*01f0*/  LDC.64 R24, c[0x0][0x8a8] ;  /* 0x00022a00ff187b82 */ /* 0x000ea20000000a00 */
[----:B------:R-:W2:Y:S02]  /*0200*/  LDCU.64 UR4, c[0x0][0x358] ;  /* 0x00006b00ff0477ac */ /* 0x000ea40008000a00 */
[----:B--2---:R2:W5:Y:S01]  /*0210*/  LDG.E R24, desc[UR4][R24.64] ;  /* 0x0000000418187981 */ /* 0x004562000c1e1900 */
[----:B------:R-:W-:Y:S05]  /*0220*/  BRA `(.L_x_2) ;  /* 0x0000000000087947 */ /* 0x000fea0003800000 */
.L_x_3:
[----:B------:R-:W2:Y:S02]  /*0230*/  LDCU UR4, c[0x0][0x8a0] ;  /* 0x00011400ff0477ac */ /* 0x000ea40008000800 */
[----:B--2---:R-:W-:Y:S02]  /*0240*/  MOV R24, UR4 ;  /* 0x0000000400187c02 */ /* 0x004fe40008000f00 */
.L_x_2:
[----:B------:R-:W-:Y:S01]  /*0250*/  IMAD.U32 R0, RZ, RZ, UR17 ;  /* 0x00000011ff007e24 */ /* 0x000fe2000f8e00ff */
[----:B------:R-:W-:Y:S04]  /*0260*/  BSSY.RECONVERGENT B0, `(.L_x_4) ;  /* 0x000000c000007945 */ /* 0x000fe80003800200 */
[C---:B------:R-:W-:Y:S02]  /*0270*/  ISETP.NE.OR P1, PT, R0.reuse, 0x1, !P3 ;  /* 0x000000010000780c */ /* 0x040fe40005f25670 */
[----:B------:R-:W-:-:S11]  /*0280*/  ISETP.NE.OR P0, PT, R0, 0x3, !P3 ;  /* 0x000000030000780c */ /* 0x000fd60005f05670 */
[----:B------:R-:W-:Y:S05]  /*0290*/  @P1 BRA `(.L_x_5) ;  /* 0x0000000000201947 */ /* 0x000fea0003800000 */
[----:B------:R-:W3:Y:S02]  /*02a0*/  LDCU.64 UR4, c[0x0][0x348] ;  /* 0x00006900ff0477ac */ /* 0x000ee40008000a00 */
[----:B---3--:R-:W-:Y:S02]  /*02b0*/  UIADD3 UR6, UP1, UPT, UR4, 0x80, URZ ;  /* 0x0000008004067890 */ /* 0x008fe4000ff3e0ff */
[----:B------:R-:W-:Y:S02]  /*02c0*/  UIADD3 UR4, UP0, UPT, UR4, 0x180, URZ ;  /* 0x0000018004047890 */ /* 0x000fe4000ff1e0ff */
[----:B------:R-:W-:Y:S02]  /*02d0*/  UIADD3.X UR7, UPT, UPT, URZ, UR5, URZ, UP1, !UPT ;  /* 0x00000005ff077290 */ /* 0x000fe40008ffe4ff */
[----:B------:R-:W-:-:S07]  /*02e0*/  UIADD3.X UR5, UPT, UPT, URZ, UR5, URZ, UP0, !UPT ;  /* 0x00000005ff057290 */ /* 0x000fce00087fe4ff */
[----:B------:R3:W-:Y:S02]  /*02f0*/  UTMACCTL.PF [UR6] ;  /* 0x00000000060079b9 */ /* 0x0007e40008040000 */
[----:B------:R3:W-:Y:S02]  /*0300*/  UTMACCTL.PF [UR4] ;  /* 0x00000000040079b9 */ /* 0x0007e40008040000 */
[----:B---3--:R-:W-:Y:S01]  /*0310*/  NOP ;  /* 0x0000000000007918 */ /* 0x008fe20000000000 */
.L_x_5:
[----:B------:R-:W-:Y:S05]  /*0320*/  BSYNC.RECONVERGENT B0 ;  /* 0x0000000000007941 */ /* 0x000fea0003800200 */
.L_x_4:
[----:B------:R-:W-:Y:S04]  /*0330*/  BSSY.RECONVERGENT B0, `(.L_x_6) ;  /* 0x000000a000007945 */ /* 0x000fe80003800200 */
        /* <DEDUP_REMOVED lines=9> */
.L_x_7:
[----:B------:R-:W-:Y:S05]  /*03d0*/  BSYNC.RECONVERGENT B0 ;  /* 0x0000000000007941 */ /* 0x000fea0003800200 */
.L_x_6:
[----:B------:R-:W3:Y:S01]  /*03e0*/  LDCU.64 UR4, c[0x0][0x888] ;  /* 0x00011100ff0477ac */ /* 0x000ee20008000a00 */
[----:B------:R-:W-:Y:S02]  /*03f0*/  UISETP.EQ.U32.AND UP1, UPT, UR8, URZ, UPT ;  /* 0x000000ff0800728c */ /* 0x000fe4000bf22070 */
[----:B------:R-:W-:Y:S02]  /*0400*/  UPLOP3.LUT UP3, UPT, UPT, UPT, UPT, 0x80, 0x8 ;  /* 0x000000000008789c */ /* 0x000fe40003f6f070 */
[----:B---3--:R-:W-:-:S04]  /*0410*/  UISETP.NE.U32.AND UP0, UPT, UR4, URZ, UPT ;  /* 0x000000ff0400728c */ /* 0x008fc8000bf05070 */
[----:B------:R-:W-:-:S04]  /*0420*/  UISETP.NE.AND.EX UP0, UPT, UR5, URZ, UPT, UP0 ;  /* 0x000000ff0500728c */ /* 0x000fc8000bf05300 */
[----:B------:R-:W-:-:S04]  /*0430*/  UISETP.EQ.OR.EX UP2, UPT, UR9, URZ, !UP0, UP1 ;  /* 0x000000ff0900728c */ /* 0x000fc8000c742710 */
[----:B------:R-:W-:-:S06]  /*0440*/  UP2UR UR4, UPR, URZ, 0x4 ;  /* 0x00000004ff047883 */ /* 0x000fcc0008000000 */
[----:B------:R-:W-:Y:S01]  /*0450*/  MOV R49, UR4 ;  /* 0x0000000400317c02 */ /* 0x000fe20008000f00 */
[----:B------:R-:W-:Y:S06]  /*0460*/  BRA.U !UP2, `(.L_x_8) ;  /* 0x000000010a207547 */ /* 0x000fec000b800000 */
[----:B------:R-:W-:Y:S01]  /*0470*/  UISETP.NE.U32.AND UP1, UPT, UR8, URZ, UPT ;  /* 0x000000ff0800728c */ /* 0x000fe2000bf25070 */
[----:B-----5:R-:W-:Y:S01]  /*0480*/  FSETP.NEU.AND P0, PT, R27, RZ, PT ;  /* 0x000000ff1b00720b */ /* 0x020fe20003f0d000 */
[----:B------:R-:W-:Y:S02]  /*0490*/  USEL UR4, URZ, 0xffffffff, UP0 ;  /* 0xffffffffff047887 */ /* 0x000fe40008000000 */
[----:B------:R-:W-:-:S10]  /*04a0*/  UISETP.NE.AND.EX UP1, UPT, UR9, URZ, UPT, UP1 ;  /* 0x000000ff0900728c */ /* 0x000fd4000bf25310 */
[----:B------:R-:W-:Y:S01]  /*04b0*/  VOTEU.ANY UP0, P0 ;  /* 0x0000000000ff7886 */ /* 0x000fe20000000100 */
[----:B------:R-:W-:-:S04]  /*04c0*/  @!UP1 USEL UR4, URZ, 0xffffffff, UP0 ;  /* 0xffffffffff049887 */ /* 0x000fc80008000000 */
[----:B------:R-:W-:-:S04]  /*04d0*/  ULOP3.LUT UR4, UR4, 0x1, URZ, 0xc0, !UPT ;  /* 0x0000000104047892 */ /* 0x000fc8000f8ec0ff */
[----:B------:R-:W-:-:S11]  /*04e0*/  UISETP.NE.U32.AND UP3, UPT, UR4, 0x1, UPT ;  /* 0x000000010400788c */ /* 0x000fd6000bf65070 */
.L_x_8:
[----:B-1----:R-:W1:Y:S01]  /*04f0*/  SHFL.IDX PT, R2, R46, RZ, 0x1f ;  /* 0x00001fff2e027589 */ /* 0x002e6200000e0000 */
[----:B------:R-:W-:-:S04]  /*0500*/  UISETP.NE.AND UP0, UPT, UR17, 0x2, UPT ;  /* 0x000000021100788c */ /* 0x000fc8000bf05270 */
[----:B------:R-:W-:Y:S01]  /*0510*/  USEL UR48, URZ, 0x1, UP0 ;  /* 0x00000001ff307887 */ /* 0x000fe20008000000 */
[----:B-1----:R-:W-:-:S13]  /*0520*/  ISETP.NE.AND P0, PT, R2, RZ, PT ;  /* 0x000000ff0200720c */ /* 0x002fda0003f05270 */
[----:B------:R-:W-:Y:S05]  /*0530*/  @P0 BRA `(.L_x_9) ;  /* 0x0000000000cc0947 */ /* 0x000fea0003800000 */
[----:B------:R-:W-:Y:S01]  /*0540*/  ELECT P0, URZ, PT ;  /* 0x0000000000ff782f */ /* 0x000fe20003800000 */
[----:B------:R-:W-:-:S12]  /*0550*/  BSSY.RECONVERGENT B0, `(.L_x_9) ;  /* 0x0000031000007945 */ /* 0x000fd80003800200 */
[----:B------:R-:W-:Y:S05]  /*0560*/  @!P0 BRA `(.L_x_10) ;  /* 0x0000000000bc8947 */ /* 0x000fea0003800000 */
[----:B------:R-:W1:Y:S01]  /*0570*/  S2UR UR4, SR_CgaCtaId ;  /* 0x00000000000479c3 */ /* 0x000e620000008800 */
[----:B------:R-:W-:Y:S01]  /*0580*/  UMOV UR5, 0x400 ;  /* 0x0000040000057882 */ /* 0x000fe20000000000 */
[----:B------:R-:W-:Y:S01]  /*0590*/  UMOV UR8, 0x1 ;  /* 0x0000000100087882 */ /* 0x000fe20000000000 */
[----:B------:R-:W-:Y:S01]  /*05a0*/  UMOV UR6, 0x3 ;  /* 0x0000000300067882 */ /* 0x000fe20000000000 */
[----:B------:R-:W-:-:S04]  /*05b0*/  UIADD3 UR8, UPT, UPT, -UR8, 0x100000, URZ ;  /* 0x0010000008087890 */ /* 0x000fc8000fffe1ff */
[----:B------:R-:W-:Y:S02]  /*05c0*/  USHF.L.U32 UR9, UR8, 0xb, URZ ;  /* 0x0000000b08097899 */ /* 0x000fe400080006ff */
[----:B------:R-:W-:Y:S02]  /*05d0*/  USHF.L.U32 UR8, UR8, 0x1, URZ ;  /* 0x0000000108087899 */ /* 0x000fe400080006ff */
[----:B------:R-:W-:-:S04]  /*05e0*/  UIADD3 UR6, UPT, UPT, -UR6, 0x100000, URZ ;  /* 0x0010000006067890 */ /* 0x000fc8000fffe1ff */
[----:B------:R-:W-:Y:S02]  /*05f0*/  USHF.L.U32 UR7, UR6, 0xb, URZ ;  /* 0x0000000b06077899 */ /* 0x000fe400080006ff */
[----:B------:R-:W-:Y:S02]  /*0600*/  USHF.L.U32 UR6, UR6, 0x1, URZ ;  /* 0x0000000106067899 */ /* 0x000fe400080006ff */
[----:B-1----:R-:W-:Y:S01]  /*0610*/  ULEA UR4, UR4, UR5, 0x18 ;  /* 0x0000000504047291 */ /* 0x002fe2000f8ec0ff */
[----:B------:R-:W1:Y:S11]  /*0620*/  FENCE.VIEW.ASYNC.S ;  /* 0x00000000000073c6 */ /* 0x000e760000000000 */
[----:B-1----:R1:W3:Y:S01]  /*0630*/  SYNCS.EXCH.64 URZ, [UR4], UR8 ;  /* 0x0000000804ff75b2 */ /* 0x0022e20008000100 */
[----:B------:R1:W4:Y:S01]  /*0640*/  SYNCS.EXCH.64 URZ, [UR4+0x88], UR6 ;  /* 0x0000880604ff75b2 */ /* 0x0003220008000100 */
[----:B------:R1:W1:Y:S01]  /*0650*/  SYNCS.EXCH.64 URZ, [UR4+0x8], UR8 ;  /* 0x0000080804ff75b2 */ /* 0x0002620008000100 */
        /* <DEDUP_REMOVED lines=31> */
[----:B---34-:R-:W-:Y:S01]  /*0850*/  NOP ;  /* 0x0000000000007918 */ /* 0x018fe20000000000 */
.L_x_10:
[----:B-1----:R-:W-:Y:S05]  /*0860*/  BSYNC.RECONVERGENT B0 ;  /* 0x0000000000007941 */ /* 0x002fea0003800200 */
.L_x_9:
[----:B------:R-:W1:Y:S01]  /*0870*/  SHFL.IDX PT, R2, R46, RZ, 0x1f ;  /* 0x00001fff2e027589 */ /* 0x000e6200000e0000 */
[----:B------:R-:W-:Y:S01]  /*0880*/  NOP ;  /* 0x0000000000007918 */ /* 0x000fe20000000000 */
[----:B-1----:R-:W-:-:S13]  /*0890*/  ISETP.NE.AND P0, PT, R2, 0x1, PT ;  /* 0x000000010200780c */ /* 0x002fda0003f05270 */
[----:B------:R-:W-:Y:S05]  /*08a0*/  @P0 BRA `(.L_x_11) ;  /* 0x0000000000580947 */ /* 0x000fea0003800000 */
        /* <DEDUP_REMOVED lines=9> */
[----:B------:R-:W-:Y:S01]  /*0940*/  USHF.L.U32 UR6, UR6, 0x1, URZ ;  /* 0x0000000106067899 */ /* 0x000fe200080006ff */
[----:B------:R-:W-:Y:S01]  /*0950*/  ELECT P0, URZ, PT ;  /* 0x0000000000ff782f */ /* 0x000fe20003800000 */
[----:B-1----:R-:W-:Y:S01]  /*0960*/  ULEA UR4, UR4, UR5, 0x18 ;  /* 0x0000000504047291 */ /* 0x002fe2000f8ec0ff */
[----:B------:R-:W1:Y:S11]  /*0970*/  FENCE.VIEW.ASYNC.S ;  /* 0x00000000000073c6 */ /* 0x000e760000000000 */
[----:B-1----:R1:W3:Y:S01]  /*0980*/  SYNCS.EXCH.64 URZ, [UR4+0x110], UR8 ;  /* 0x0001100804ff75b2 */ /* 0x0022e20008000100 */
[----:B------:R1:W4:Y:S01]  /*0990*/  SYNCS.EXCH.64 URZ, [UR4+0x130], UR6 ;  /* 0x0001300604ff75b2 */ /* 0x0003220008000100 */
[----:B------:R1:W1:Y:S01]  /*09a0*/  SYNCS.EXCH.64 URZ, [UR4+0x118], UR8 ;  /* 0x0001180804ff75b2 */ /* 0x0002620008000100 */
[----:B------:R1:W1:Y:S01]  /*09b0*/  SYNCS.EXCH.64 URZ, [UR4+0x138], UR6 ;  /* 0x0001380604ff75b2 */ /* 0x0002620008000100 */
[----:B------:R1:W1:Y:S01]  /*09c0*/  SYNCS.EXCH.64 URZ, [UR4+0x120], UR8 ;  /* 0x0001200804ff75b2 */ /* 0x0002620008000100 */
[----:B------:R1:W1:Y:S01]  /*09d0*/  SYNCS.EXCH.64 URZ, [UR4+0x140], UR6 ;  /* 0x0001400604ff75b2 */ /* 0x0002620008000100 */
[----:B------:R1:W1:Y:S01]  /*09e0*/  SYNCS.EXCH.64 URZ, [UR4+0x128], UR8 ;  /* 0x0001280804ff75b2 */ /* 0x0002620008000100 */
[----:B------:R1:W1:Y:S01]  /*09f0*/  SYNCS.EXCH.64 URZ, [UR4+0x148], UR6 ;  /* 0x0001480604ff75b2 */ /* 0x0002620008000100 */
[----:B------:R-:W-:Y:S01]  /*0a00*/  NOP ;  /* 0x0000000000007918 */ /* 0x000fe20000000000 */
.L_x_11:
[----:B------:R-:W2:Y:S01]  /*0a10*/  SHFL.IDX PT, R2, R46, RZ, 0x1f ;  /* 0x00001fff2e027589 */ /* 0x000ea200000e0000 */
[----:B------:R-:W-:Y:S01]  /*0a20*/  NOP ;  /* 0x0000000000007918 */ /* 0x000fe20000000000 */
[----:B--2---:R-:W-:-:S13]  /*0a30*/  ISETP.NE.AND P0, PT, R2, 0x3, PT ;  /* 0x000000030200780c */ /* 0x004fda0003f05270 */
[----:B------:R-:W-:Y:S05]  /*0a40*/  @P0 BRA `(.L_x_12) ;  /* 0x0000000000300947 */ /* 0x000fea0003800000 */
[----:B-1----:R-:W1:Y:S01]  /*0a50*/  S2UR UR4, SR_CgaCtaId ;  /* 0x00000000000479c3 */ /* 0x002e620000008800 */
[----:B------:R-:W-:Y:S01]  /*0a60*/  UMOV UR6, 0x400 ;  /* 0x0000040000067882 */ /* 0x000fe20000000000 */
[----:B------:R-:W-:Y:S01]  /*0a70*/  UMOV UR5, 0x20 ;  /* 0x0000002000057882 */ /* 0x000fe20000000000 */
[----:B------:R-:W-:Y:S01]  /*0a80*/  ELECT P0, URZ, PT ;  /* 0x0000000000ff782f */ /* 0x000fe20003800000 */
[----:B-1----:R-:W-:Y:S02]  /*0a90*/  ULEA UR6, UR4, UR6, 0x18 ;  /* 0x0000000604067291 */ /* 0x002fe4000f8ec0ff */
[----:B------:R-:W-:-:S04]  /*0aa0*/  UIADD3 UR4, UPT, UPT, -UR5, 0x100000, URZ ;  /* 0x0010000005047890 */ /* 0x000fc8000fffe1ff */
[----:B------:R-:W-:Y:S02]  /*0ab0*/  USHF.L.U32 UR5, UR4, 0xb, URZ ;  /* 0x0000000b04057899 */ /* 0x000fe400080006ff */
[----:B------:R-:W-:Y:S01]  /*0ac0*/  USHF.L.U32 UR4, UR4, 0x1, URZ ;  /* 0x0000000104047899 */ /* 0x000fe200080006ff */
[----:B------:R-:W1:Y:S11]  /*0ad0*/  FENCE.VIEW.ASYNC.S ;  /* 0x00000000000073c6 */ /* 0x000e760000000000 */
[----:B-1----:R2:W1:Y:S01]  /*0ae0*/  SYNCS.EXCH.64 URZ, [UR6+0x150], UR4 ;  /* 0x0001500406ff75b2 */ /* 0x0024620008000100 */
[----:B------:R2:W1:Y:S02]  /*0af0*/  SYNCS.EXCH.64 URZ, [UR6+0x158], UR4 ;  /* 0x0001580406ff75b2 */ /* 0x0004640008000100 */
[----:B--2---:R-:W-:Y:S01]  /*0b00*/  NOP ;  /* 0x0000000000007918 */ /* 0x004fe20000000000 */
.L_x_12:
[----:B------:R-:W2:Y:S01]  /*0b10*/  SHFL.IDX PT, R2, R46, RZ, 0x1f ;  /* 0x00001fff2e027589 */ /* 0x000ea200000e0000 */
[----:B------:R-:W-:Y:S01]  /*0b20*/  NOP ;  /* 0x0000000000007918 */ /* 0x000fe20000000000 */
[----:B--2---:R-:W-:-:S13]  /*0b30*/  ISETP.NE.AND P0, PT, R2, 0x4, PT ;  /* 0x000000040200780c */ /* 0x004fda0003f05270 */
[----:B------:R-:W-:Y:S05]  /*0b40*/  @P0 BRA `(.L_x_13) ;  /* 0x00000000004c0947 */ /* 0x000fea0003800000 */
[----:B-1----:R-:W1:Y:S01]  /*0b50*/  S2UR UR6, SR_CgaCtaId ;  /* 0x00000000000679c3 */ /* 0x002e620000008800 */
[----:B------:R-:W-:Y:S01]  /*0b60*/  UMOV UR4, 0x3a0 ;  /* 0x000003a000047882 */ /* 0x000fe20000000000 */
[----:B------:R-:W-:Y:S01]  /*0b70*/  UMOV UR5, 0x400 ;  /* 0x0000040000057882 */ /* 0x000fe20000000000 */
[----:B------:R-:W-:Y:S01]  /*0b80*/  USEL UR4, UR4, 0x320, UP3 ;  /* 0x0000032004047887 */ /* 0x000fe20009800000 */
[----:B------:R-:W-:Y:S01]  /*0b90*/  UMOV UR8, 0x1 ;  /* 0x0000000100087882 */ /* 0x000fe20000000000 */
[----:B------:R-:W-:Y:S01]  /*0ba0*/  ELECT P0, URZ, PT ;  /* 0x0000000000ff782f */ /* 0x000fe20003800000 */
[----:B------:R-:W-:-:S04]  /*0bb0*/  UIADD3 UR8, UPT, UPT, -UR8, 0x100000, URZ ;  /* 0x0010000008087890 */ /* 0x000fc8000fffe1ff */
[----:B------:R-:W-:Y:S02]  /*0bc0*/  USHF.L.U32 UR9, UR8, 0xb, URZ ;  /* 0x0000000b08097899 */ /* 0x000fe400080006ff */
[----:B------:R-:W-:Y:S02]  /*0bd0*/  USHF.L.U32 UR8, UR8, 0x1, URZ ;  /* 0x0000000108087899 */ /* 0x000fe400080006ff */
[----:B-1----:R-:W-:Y:S02]  /*0be0*/  ULEA UR6, UR6, UR5, 0x18 ;  /* 0x0000000506067291 */ /* 0x002fe4000f8ec0ff */
[----:B------:R-:W-:-:S04]  /*0bf0*/  UIADD3 UR4, UPT, UPT, -UR4, 0x100000, URZ ;  /* 0x0010000004047890 */ /* 0x000fc8000fffe1ff */
[----:B------:R-:W-:Y:S02]  /*0c00*/  USHF.L.U32 UR5, UR4, 0xb, URZ ;  /* 0x0000000b04057899 */ /* 0x000fe400080006ff */
[----:B------:R-:W-:Y:S01]  /*0c10*/  USHF.L.U32 UR4, UR4, 0x1, URZ ;  /* 0x0000000104047899 */ /* 0x000fe200080006ff */
[----:B------:R-:W1:Y:S03]  /*0c20*/  FENCE.VIEW.ASYNC.S ;  /* 0x00000000000073c6 */ /* 0x000e660000000000 */
[----:B-1----:R2:W1:Y:S08]  /*0c30*/  SYNCS.EXCH.64 URZ, [UR6+0x160], UR8 ;  /* 0x0001600806ff75b2 */ /* 0x0024700008000100 */
[----:B------:R2:W1:Y:S01]  /*0c40*/  SYNCS.EXCH.64 URZ, [UR6+0x170], UR4 ;  /* 0x0001700406ff75b2 */ /* 0x0004620008000100 */
[----:B------:R2:W1:Y:S01]  /*0c50*/  SYNCS.EXCH.64 URZ, [UR6+0x168], UR8 ;  /* 0x0001680806ff75b2 */ /* 0x0004620008000100 */
[----:B------:R2:W1:Y:S02]  /*0c60*/  SYNCS.EXCH.64 URZ, [UR6+0x178], UR4 ;  /* 0x0001780406ff75b2 */ /* 0x0004640008000100 */
[----:B--2---:R-:W-:Y:S01]  /*0c70*/  NOP ;  /* 0x0000000000007918 */ /* 0x004fe20000000000 */
.L_x_13:
[----:B------:R-:W2:Y:S01]  /*0c80*/  SHFL.IDX PT, R2, R46, RZ, 0x1f ;  /* 0x00001fff2e027589 */ /* 0x000ea200000e0000 */
[----:B------:R-:W-:Y:S01]  /*0c90*/  NOP ;  /* 0x0000000000007918 */ /* 0x000fe20000000000 */
[----:B--2---:R-:W-:-:S13]  /*0ca0*/  ISETP.NE.AND P0, PT, R2, 0x5, PT ;  /* 0x000000050200780c */ /* 0x004fda0003f05270 */
[----:B------:R-:W-:Y:S05]  /*0cb0*/  @P0 BRA `(.L_x_14) ;  /* 0x0000000000580947 */ /* 0x000fea0003800000 */
[----:B-1----:R-:W1:Y:S01]  /*0cc0*/  S2UR UR4, SR_CgaCtaId ;  /* 0x00000000000479c3 */ /* 0x002e620000008800 */
        /* <DEDUP_REMOVED lines=12> */
[----:B-1----:R2:W1:Y:S01]  /*0d90*/  SYNCS.EXCH.64 URZ, [UR4+0x180], UR8 ;  /* 0x0001800804ff75b2 */ /* 0x0024620008000100 */
[----:B------:R2:W1:Y:S01]  /*0da0*/  SYNCS.EXCH.64 URZ, [UR4+0x1a0], UR6 ;  /* 0x0001a00604ff75b2 */ /* 0x0004620008000100 */
[----:B------:R2:W1:Y:S01]  /*0db0*/  SYNCS.EXCH.64 URZ, [UR4+0x188], UR8 ;  /* 0x0001880804ff75b2 */ /* 0x0004620008000100 */
[----:B------:R2:W1:Y:S01]  /*0dc0*/  SYNCS.EXCH.64 URZ, [UR4+0x1a8], UR6 ;  /* 0x0001a80604ff75b2 */ /* 0x0004620008000100 */
[----:B------:R2:W1:Y:S01]  /*0dd0*/  SYNCS.EXCH.64 URZ, [UR4+0x190], UR8 ;  /* 0x0001900804ff75b2 */ /* 0x0004620008000100 */
[----:B------:R2:W1:Y:S01]  /*0de0*/  SYNCS.EXCH.64 URZ, [UR4+0x1b0], UR6 ;  /* 0x0001b00604ff75b2 */ /* 0x0004620008000100 */
[----:B------:R2:W1:Y:S01]  /*0df0*/  SYNCS.EXCH.64 URZ, [UR4+0x198], UR8 ;  /* 0x0001980804ff75b2 */ /* 0x0004620008000100 */
[----:B------:R2:W1:Y:S02]  /*0e00*/  SYNCS.EXCH.64 URZ, [UR4+0x1b8], UR6 ;  /* 0x0001b80604ff75b2 */ /* 0x0004640008000100 */
[----:B--2---:R-:W-:Y:S01]  /*0e10*/  NOP ;  /* 0x0000000000007918 */ /* 0x004fe20000000000 */
.L_x_14:
[----:B------:R-:W2:Y:S01]  /*0e20*/  SHFL.IDX PT, R2, R46, RZ, 0x1f ;  /* 0x00001fff2e027589 */ /* 0x000ea200000e0000 */
[----:B------:R-:W-:Y:S01]  /*0e30*/  NOP ;  /* 0x0000000000007918 */ /* 0x000fe20000000000 */
[----:B--2---:R-:W-:-:S13]  /*0e40*/  ISETP.NE.AND P0, PT, R2, 0x3, PT ;  /* 0x000000030200780c */ /* 0x004fda0003f05270 */
[----:B------:R-:W-:Y:S05]  /*0e50*/  @P0 BRA `(.L_x_15) ;  /* 0x0000000000380947 */ /* 0x000fea0003800000 */
[----:B------:R-:W2:Y:S01]  /*0e60*/  S2UR UR5, SR_CgaCtaId ;  /* 0x00000000000579c3 */ /* 0x000ea20000008800 */
[----:B-1----:R-:W-:Y:S01]  /*0e70*/  UMOV UR4, 0x400 ;  /* 0x0000040000047882 */ /* 0x002fe20000000000 */
[----:B------:R-:W-:Y:S01]  /*0e80*/  UMOV UR6, 0x20 ;  /* 0x0000002000067882 */ /* 0x000fe20000000000 */
[----:B------:R-:W-:Y:S01]  /*0e90*/  ELECT P0, URZ, PT ;  /* 0x0000000000ff782f */ /* 0x000fe20003800000 */
[----:B------:R-:W-:-:S04]  /*0ea0*/  UIADD3 UR6, UPT, UPT, -UR6, 0x100000, URZ ;  /* 0x0010000006067890 */ /* 0x000fc8000fffe1ff */
[----:B------:R-:W-:Y:S02]  /*0eb0*/  USHF.L.U32 UR7, UR6, 0xb, URZ ;  /* 0x0000000b06077899 */ /* 0x000fe400080006ff */
[----:B------:R-:W-:Y:S02]  /*0ec0*/  USHF.L.U32 UR6, UR6, 0x1, URZ ;  /* 0x0000000106067899 */ /* 0x000fe400080006ff */
[----:B--2---:R-:W-:Y:S01]  /*0ed0*/  ULEA UR4, UR5, UR4, 0x18 ;  /* 0x0000000405047291 */ /* 0x004fe2000f8ec0ff */
[----:B------:R-:W1:Y:S11]  /*0ee0*/  FENCE.VIEW.ASYNC.S ;  /* 0x00000000000073c6 */ /* 0x000e760000000000 */
[----:B-1----:R2:W1:Y:S01]  /*0ef0*/  SYNCS.EXCH.64 URZ, [UR4+0x1c0], UR6 ;  /* 0x0001c00604ff75b2 */ /* 0x0024620008000100 */
[----:B------:R2:W1:Y:S01]  /*0f00*/  SYNCS.EXCH.64 URZ, [UR4+0x1d0], UR6 ;  /* 0x0001d00604ff75b2 */ /* 0x0004620008000100 */
[----:B------:R2:W1:Y:S01]  /*0f10*/  SYNCS.EXCH.64 URZ, [UR4+0x1c8], UR6 ;  /* 0x0001c80604ff75b2 */ /* 0x0004620008000100 */
[----:B------:R2:W1:Y:S02]  /*0f20*/  SYNCS.EXCH.64 URZ, [UR4+0x1d8], UR6 ;  /* 0x0001d80604ff75b2 */ /* 0x0004640008000100 */
[----:B--2---:R-:W-:Y:S01]  /*0f30*/  NOP ;  /* 0x0000000000007918 */ /* 0x004fe20000000000 */
.L_x_15:
[----:B-1----:R-:W1:Y:S01]  /*0f40*/  LDCU UR4, c[0x0][0x36c] ;  /* 0x00006d80ff0477ac */ /* 0x002e620008000800 */
[----:B------:R-:W-:Y:S01]  /*0f50*/  ISETP.NE.OR P3, PT, R0, 0x2, !P3 ;  /* 0x000000020000780c */ /* 0x000fe20005f65670 */
[----:B------:R-:W-:Y:S01]  /*0f60*/  NOP ;  /* 0x0000000000007918 */ /* 0x000fe20000000000 */
[----:B------:R-:W-:Y:S01]  /*0f70*/  LOP3.LUT R0, R57, 0x1f, RZ, 0xc0, !PT ;  /* 0x0000001f39007812 */ /* 0x000fe200078ec0ff */
[----:B------:R-:W-:Y:S02]  /*0f80*/  UISETP.NE.AND UP4, UPT, UR17, URZ, UPT ;  /* 0x000000ff1100728c */ /* 0x000fe4000bf85270 */
[----:B-1----:R-:W-:-:S09]  /*0f90*/  UISETP.EQ.U32.AND UP5, UPT, UR4, 0x1, UPT ;  /* 0x000000010400788c */ /* 0x002fd2000bfa2070 */
[----:B------:R-:W-:Y:S05]  /*0fa0*/  BRA.U !UP5, `(.L_x_16) ;  /* 0x000000010d087547 */ /* 0x000fea000b800000 */
[----:B---34-:R-:W-:Y:S01]  /*0fb0*/  UCGABAR_ARV ;  /* 0x00000000000079c7 */ /* 0x018fe20008000000 */
[----:B------:R-:W-:Y:S05]  /*0fc0*/  BRA `(.L_x_17) ;  /* 0x0000000000047947 */ /* 0x000fea0003800000 */
.L_x_16:
[----:B---34-:R-:W-:Y:S01]  /*0fd0*/  NOP ;  /* 0x0000000000007918 */ /* 0x018fe20000000000 */
.L_x_17:
[----:B------:R-:W1:Y:S01]  /*0fe0*/  S2UR UR16, SR_CTAID.X ;  /* 0x00000000001079c3 */ /* 0x000e620000002500 */
[----:B------:R-:W-:-:S05]  /*0ff0*/  CS2R.32 R48, SR_CgaSize ;  /* 0x0000000000307805 */ /* 0x000fca0000008a00 */
[----:B------:R-:W-:-:S05]  /*1000*/  IMAD R48, R48, -0xa0, RZ ;  /* 0xffffff6030307824 */ /* 0x000fca00078e02ff */
[----:B------:R-:W-:-:S14]  /*1010*/  R2UR UR5, R48 ;  /* 0x00000000300572ca */ /* 0x000fdc00000e0000 */
[----:B------:R-:W2:Y:S01]  /*1020*/  LDCU UR5, c[0x0][UR5+0x2b0] ;  /* 0x00005600050577ac */ /* 0x000ea20008000800 */
[----:B------:R-:W-:-:S05]  /*1030*/  CS2R.32 R48, SR_CgaSize ;  /* 0x0000000000307805 */ /* 0x000fca0000008a00 */
[----:B------:R-:W-:-:S05]  /*1040*/  IMAD R48, R48, -0xa0, RZ ;  /* 0xffffff6030307824 */ /* 0x000fca00078e02ff */
[----:B------:R-:W-:-:S14]  /*1050*/  R2UR UR4, R48 ;  /* 0x00000000300472ca */ /* 0x000fdc00000e0000 */
[----:B------:R-:W3:Y:S01]  /*1060*/  LDCU UR4, c[0x0][UR4+0x2b4] ;  /* 0x00005680040477ac */ /* 0x000ee20008000800 */
[----:B------:R-:W4:Y:S01]  /*1070*/  S2UR UR20, SR_CTAID.Y ;  /* 0x00000000001479c3 */ /* 0x000f220000002600 */
[----:B------:R-:W-:-:S05]  /*1080*/  CS2R.32 R48, SR_CgaSize ;  /* 0x0000000000307805 */ /* 0x000fca0000008a00 */
[----:B------:R-:W-:-:S05]  /*1090*/  IMAD R48, R48, -0xa0, RZ ;  /* 0xffffff6030307824 */ /* 0x000fca00078e02ff */
[----:B------:R-:W-:-:S14]  /*10a0*/  R2UR UR7, R48 ;  /* 0x00000000300772ca */ /* 0x000fdc00000e0000 */
[----:B------:R-:W3:Y:S01]  /*10b0*/  LDCU UR7, c[0x0][UR7+0x2a0] ;  /* 0x00005400070777ac */ /* 0x000ee20008000800 */
[----:B------:R-:W-:-:S05]  /*10c0*/  CS2R.32 R48, SR_CgaSize ;  /* 0x0000000000307805 */ /* 0x000fca0000008a00 */
[----:B------:R-:W-:-:S05]  /*10d0*/  IMAD R48, R48, -0xa0, RZ ;  /* 0xffffff6030307824 */ /* 0x000fca00078e02ff */
[----:B------:R-:W-:-:S14]  /*10e0*/  R2UR UR8, R48 ;  /* 0x00000000300872ca */ /* 0x000fdc00000e0000 */
[----:B------:R-:W3:Y:S01]  /*10f0*/  LDCU UR8, c[0x0][UR8+0x2a4] ;  /* 0x00005480080877ac */ /* 0x000ee20008000800 */
[----:B------:R-:W3:Y:S01]  /*1100*/  S2UR UR9, SR_CgaCtaId ;  /* 0x00000000000979c3 */ /* 0x000ee20000008800 */
[----:B------:R-:W3:Y:S01]  /*1110*/  LDCU UR21, c[0x0][0xb24] ;  /* 0x00016480ff1577ac */ /* 0x000ee20008000800 */
[----:B------:R-:W3:Y:S01]  /*1120*/  LDCU UR42, c[0x0][0xb24] ;  /* 0x00016480ff2a77ac */ /* 0x000ee20008000800 */
[----:B-1----:R-:W-:Y:S01]  /*1130*/  I2FP.F32.U32 R3, UR16 ;  /* 0x0000001000037c45 */ /* 0x002fe20008201000 */
[----:B------:R-:W1:Y:S04]  /*1140*/  LDCU UR29, c[0x0][0xb30] ;  /* 0x00016600ff1d77ac */ /* 0x000e680008000800 */
[----:B--2---:R-:W-:Y:S01]  /*1150*/  FMUL R3, R3, UR5 ;  /* 0x0000000503037c20 */ /* 0x004fe20008400000 */
[----:B------:R-:W-:Y:S01]  /*1160*/  UMOV UR34, 0x5 ;  /* 0x0000000500227882 */ /* 0x000fe20000000000 */
[----:B----4-:R-:W-:-:S04]  /*1170*/  I2FP.F32.U32 R2, UR20 ;  /* 0x0000001400027c45 */ /* 0x010fc80008201000 */
[----:B------:R-:W2:Y:S01]  /*1180*/  F2I.U32.TRUNC.NTZ R3, R3 ;  /* 0x0000000300037305 */ /* 0x000ea2000020f000 */
[----:B---3--:R-:W-:Y:S01]  /*1190*/  FMUL R2, R2, UR4 ;  /* 0x0000000402027c20 */ /* 0x008fe20008400000 */
[----:B------:R-:W-:Y:S02]  /*11a0*/  ULOP3.LUT UR5, UR9, 0x2, URZ, 0xc0, !UPT ;  /* 0x0000000209057892 */ /* 0x000fe4000f8ec0ff */
[----:B------:R-:W-:-:S04]  /*11b0*/  ULOP3.LUT UR50, UR9, 0x1, URZ, 0xc0, !UPT ;  /* 0x0000000109327892 */ /* 0x000fc8000f8ec0ff */
[----:B------:R-:W3:Y:S01]  /*11c0*/  F2I.U32.TRUNC.NTZ R2, R2 ;  /* 0x0000000200027305 */ /* 0x000ee2000020f000 */
[----:B------:R-:W-:Y:S02]  /*11d0*/  UISETP.GT.U32.AND UP0, UPT, UR5, 0xffff, UPT ;  /* 0x0000ffff0500788c */ /* 0x000fe4000bf04070 */
[----:B------:R-:W-:Y:S02]  /*11e0*/  UISETP.GT.U32.AND UP1, UPT, UR50, 0xffff, UPT ;  /* 0x0000ffff3200788c */ /* 0x000fe4000bf24070 */
[----:B------:R-:W-:Y:S01]  /*11f0*/  USEL UR26, UR5, 0xffff, !UP0 ;  /* 0x0000ffff051a7887 */ /* 0x000fe2000c000000 */
[----:B--2---:R-:W-:Y:S01]  /*1200*/  R2UR UR4, R3 ;  /* 0x00000000030472ca */ /* 0x004fe200000e0000 */
[----:B------:R-:W-:Y:S02]  /*1210*/  USHF.R.U32.HI UR32, URZ, 0x1, UR9 ;  /* 0x00000001ff207899 */ /* 0x000fe40008011609 */
[----:B------:R-:W-:Y:S02]  /*1220*/  USHF.L.U32 UR31, UR9, 0x9, URZ ;  /* 0x00000009091f7899 */ /* 0x000fe400080006ff */
[----:B------:R-:W-:-:S02]  /*1230*/  USHF.L.U32 UR30, UR9, 0xb, URZ ;  /* 0x0000000b091e7899 */ /* 0x000fc400080006ff */
[----:B------:R-:W-:Y:S01]  /*1240*/  USEL UR27, UR50, 0xffff, !UP1 ;  /* 0x0000ffff321b7887 */ /* 0x000fe2000c800000 */
[----:B---3--:R-:W-:Y:S02]  /*1250*/  R2UR UR6, R2 ;  /* 0x00000000020672ca */ /* 0x008fe400000e0000 */
[----:B------:R-:W-:-:S03]  /*1260*/  PRMT R2, RZ, 0x7610, R2 ;  /* 0x00007610ff027816 */ /* 0x000fc60000000002 */
[----:B------:R-:W-:-:S04]  /*1270*/  UIADD3 UR5, UPT, UPT, -UR4, URZ, URZ ;  /* 0x000000ff04057290 */ /* 0x000fc8000fffe1ff */
[----:B------:R-:W-:-:S04]  /*1280*/  UIMAD UR5, UR7, UR5, UR16 ;  /* 0x00000005070572a4 */ /* 0x000fc8000f8e0210 */
[----:B------:R-:W-:Y:S02]  /*1290*/  UIADD3 UR4, UPT, UPT, -UR6, URZ, URZ ;  /* 0x000000ff06047290 */ /* 0x000fe4000fffe1ff */
[----:B------:R-:W-:Y:S02]  /*12a0*/  IMAD.U32 R48, RZ, RZ, UR5 ;  /* 0x00000005ff307e24 */ /* 0x000fe4000f8e00ff */
[----:B------:R-:W-:-:S06]  /*12b0*/  UIMAD UR4, UR8, UR4, UR20 ;  /* 0x00000004080472a4 */ /* 0x000fcc000f8e0214 */
[----:B------:R-:W-:Y:S01]  /*12c0*/  IMAD.U32 R47, RZ, RZ, UR4 ;  /* 0x00000004ff2f7e24 */ /* 0x000fe2000f8e00ff */
[----:B-1----:R-:W-:Y:S06]  /*12d0*/  BRA.U UP4, `(.L_x_18) ;  /* 0x0000000104447547 */ /* 0x002fec000b800000 */
[----:B------:R-:W-:Y:S02]  /*12e0*/  R2UR UR4, R47 ;  /* 0x000000002f0472ca */ /* 0x000fe400000e0000 */
[----:B------:R-:W-:-:S11]  /*12f0*/  R2UR UR6, R48 ;  /* 0x00000000300672ca */ /* 0x000fd600000e0000 */
[----:B------:R-:W-:Y:S02]  /*1300*/  UISETP.NE.AND UP0, UPT, UR4, URZ, UPT ;  /* 0x000000ff0400728c */ /* 0x000fe4000bf05270 */
[----:B------:R-:W-:Y:S02]  /*1310*/  UISETP.NE.AND UP1, UPT, UR4, 0x1, UPT ;  /* 0x000000010400788c */ /* 0x000fe4000bf25270 */
[----:B------:R-:W-:Y:S02]  /*1320*/  UISETP.NE.AND UP2, UPT, UR6, URZ, UP0 ;  /* 0x000000ff0600728c */ /* 0x000fe40008745270 */
[----:B------:R-:W-:Y:S02]  /*1330*/  USEL UR4, URZ, 0x2, UP0 ;  /* 0x00000002ff047887 */ /* 0x000fe40008000000 */
[----:B------:R-:W-:Y:S02]  /*1340*/  USEL UR8, URZ, 0x1, UP2 ;  /* 0x00000001ff087887 */ /* 0x000fe40009000000 */
[----:B------:R-:W-:-:S02]  /*1350*/  UISETP.NE.AND UP2, UPT, UR6, URZ, UPT ;  /* 0x000000ff0600728c */ /* 0x000fc4000bf45270 */
[----:B------:R-:W-:Y:S02]  /*1360*/  USEL UR5, URZ, 0x4, UP1 ;  /* 0x00000004ff057887 */ /* 0x000fe40008800000 */
[----:B------:R-:W-:Y:S02]  /*1370*/  UISETP.NE.AND UP0, UPT, UR6, 0x1, UPT ;  /* 0x000000010600788c */ /* 0x000fe4000bf05270 */
[----:B------:R-:W-:Y:S02]  /*1380*/  USEL UR6, URZ, 0x8, UP1 ;  /* 0x00000008ff067887 */ /* 0x000fe40008800000 */
[----:B------:R-:W-:Y:S02]  /*1390*/  USEL UR7, UR5, 0x4, UP2 ;  /* 0x0000000405077887 */ /* 0x000fe40009000000 */
[----:B------:R-:W-:Y:S02]  /*13a0*/  USEL UR4, UR4, 0x2, UP0 ;  /* 0x0000000204047887 */ /* 0x000fe40008000000 */
[----:B------:R-:W-:-:S02]  /*13b0*/  USEL UR5, UR6, 0x8, UP0 ;  /* 0x0000000806057887 */ /* 0x000fc40008000000 */
[----:B------:R-:W-:-:S04]  /*13c0*/  UIADD3 UR4, UPT, UPT, UR4, UR7, UR8 ;  /* 0x0000000704047290 */ /* 0x000fc8000fffe008 */
[----:B------:R-:W-:-:S06]  /*13d0*/  UIADD3 UR4, UPT, UPT, UR4, UR5, URZ ;  /* 0x0000000504047290 */ /* 0x000fcc000fffe0ff */
[----:B------:R-:W-:-:S07]  /*13e0*/  IMAD.U32 R2, RZ, RZ, UR4 ;  /* 0x00000004ff027e24 */ /* 0x000fce000f8e00ff */
.L_x_18:
[----:B------:R-:W1:Y:S01]  /*13f0*/  S2UR UR36, SR_CTAID.Z ;  /* 0x00000000002479c3 */ /* 0x000e620000002700 */
[----:B------:R-:W-:Y:S01]  /*1400*/  UISETP.GE.AND UP0, UPT, UR21, 0x1, UPT ;  /* 0x000000011500788c */ /* 0x000fe2000bf06270 */
[----:B------:R-:W-:-:S08]  /*1410*/  UMOV UR33, 0x3 ;  /* 0x0000000300217882 */ /* 0x000fd00000000000 */
[----:B------:R-:W-:Y:S05]  /*1420*/  BRA.U !UP0, `(.L_x_19) ;  /* 0x0000000108d47547 */ /* 0x000fea000b800000 */
[----:B------:R-:W2:Y:S01]  /*1430*/  LDCU.128 UR12, c[0x0][0xb10] ;  /* 0x00016200ff0c77ac */ /* 0x000ea20008000c00 */
[----:B------:R-:W3:Y:S01]  /*1440*/  LDCU UR6, c[0x0][0x370] ;  /* 0x00006e00ff0677ac */ /* 0x000ee20008000800 */
[----:B------:R-:W4:Y:S01]  /*1450*/  LDCU UR5, c[0x0][0x374] ;  /* 0x00006e80ff0577ac */ /* 0x000f220008000800 */
[----:B------:R-:W1:Y:S01]  /*1460*/  LDCU UR28, c[0x0][0xb0c] ;  /* 0x00016180ff1c77ac */ /* 0x000e620008000800 */
[----:B------:R-:W1:Y:S01]  /*1470*/  LDCU UR4, c[0x0][0xb20] ;  /* 0x00016400ff0477ac */ /* 0x000e620008000800 */
[----:B------:R-:W1:Y:S01]  /*1480*/  LDCU.64 UR8, c[0x0][0xb28] ;  /* 0x00016500ff0877ac */ /* 0x000e620008000a00 */
[----:B--2---:R-:W-:Y:S02]  /*1490*/  UISETP.NE.AND UP0, UPT, UR14, 0x1, UPT ;  /* 0x000000010e00788c */ /* 0x004fe4000bf05270 */
[----:B----4-:R-:W-:Y:S02]  /*14a0*/  UIMAD.WIDE.U32 UR10, UR5, UR15, URZ ;  /* 0x0000000f050a72a5 */ /* 0x010fe4000f8e00ff */
[----:B---3--:R-:W-:-:S02]  /*14b0*/  UIMAD.WIDE.U32 UR22, UR6, UR12, URZ ;  /* 0x0000000c061672a5 */ /* 0x008fc4000f8e00ff */
[----:B-1----:R-:W-:Y:S02]  /*14c0*/  UISETP.NE.AND UP1, UPT, UR28, 0x1, UPT ;  /* 0x000000011c00788c */ /* 0x002fe4000bf25270 */
[----:B------:R-:W-:Y:S01]  /*14d0*/  UISETP.NE.AND UP2, UPT, UR21, 0x1, UPT ;  /* 0x000000011500788c */ /* 0x000fe2000bf45270 */
[----:B------:R-:W-:Y:S02]  /*14e0*/  UMOV UR10, UR11 ;  /* 0x0000000b000a7c82 */ /* 0x000fe40008000000 */
[----:B------:R-:W-:Y:S01]  /*14f0*/  UMOV UR22, UR23 ;  /* 0x0000001700167c82 */ /* 0x000fe20008000000 */
[----:B------:R-:W-:Y:S02]  /*1500*/  @UP0 USHF.R.U32.HI UR5, URZ, UR4, UR10 ;  /* 0x00000004ff050299 */ /* 0x000fe4000801160a */
[----:B------:R-:W-:Y:S02]  /*1510*/  UIMAD.WIDE.U32 UR24, UR20, UR15, URZ ;  /* 0x0000000f141872a5 */ /* 0x000fe4000f8e00ff */
[----:B------:R-:W-:-:S02]  /*1520*/  UIMAD.WIDE.U32 UR10, UR5, UR8, URZ ;  /* 0x00000008050a72a5 */ /* 0x000fc4000f8e00ff */
[----:B------:R-:W-:Y:S02]  /*1530*/  @UP1 USHF.R.U32.HI UR6, URZ, UR13, UR22 ;  /* 0x0000000dff061299 */ /* 0x000fe40008011616 */
[----:B------:R-:W-:Y:S02]  /*1540*/  UIMAD.WIDE.U32 UR18, UR16, UR12, URZ ;  /* 0x0000000c101272a5 */ /* 0x000fe4000f8e00ff */
[----:B------:R-:W-:Y:S01]  /*1550*/  UIMAD.WIDE.U32 UR22, UR6, UR8, URZ ;  /* 0x00000008061672a5 */ /* 0x000fe2000f8e00ff */
[----:B------:R-:W-:Y:S01]  /*1560*/  UMOV UR24, UR25 ;  /* 0x0000001900187c82 */ /* 0x000fe20008000000 */
[----:B------:R-:W-:Y:S01]  /*1570*/  UMOV UR10, UR11 ;  /* 0x0000000b000a7c82 */ /* 0x000fe20008000000 */
[----:B------:R-:W-:Y:S02]  /*1580*/  USHF.R.U32.HI UR24, URZ, UR4, UR24 ;  /* 0x00000004ff187299 */ /* 0x000fe40008011618 */
[----:B------:R-:W-:Y:S02]  /*1590*/  @UP2 USHF.R.U32.HI UR5, URZ, UR9, UR10 ;  /* 0x00000009ff052299 */ /* 0x000fe4000801160a */
[----:B------:R-:W-:Y:S01]  /*15a0*/  UMOV UR7, UR23 ;  /* 0x0000001700077c82 */ /* 0x000fe20008000000 */
[----:B------:R-:W-:Y:S01]  /*15b0*/  UMOV UR18, UR19 ;  /* 0x0000001300127c82 */ /* 0x000fe20008000000 */
[----:B------:R-:W-:-:S02]  /*15c0*/  @UP2 USHF.R.U32.HI UR6, URZ, UR9, UR7 ;  /* 0x00000009ff062299 */ /* 0x000fc40008011607 */
[----:B------:R-:W-:Y:S02]  /*15d0*/  USHF.R.U32.HI UR18, URZ, UR13, UR18 ;  /* 0x0000000dff127299 */ /* 0x000fe40008011612 */
[----:B------:R-:W-:Y:S02]  /*15e0*/  USEL UR4, UR20, UR24, !UP0 ;  /* 0x0000001814047287 */ /* 0x000fe4000c000000 */
[----:B------:R-:W-:Y:S02]  /*15f0*/  UIMAD UR7, UR5, UR21, URZ ;  /* 0x00000015050772a4 */ /* 0x000fe4000f8e02ff */
[----:B------:R-:W-:Y:S02]  /*1600*/  USEL UR5, UR16, UR18, !UP1 ;  /* 0x0000001210057287 */ /* 0x000fe4000c800000 */
[----:B------:R-:W-:Y:S02]  /*1610*/  UIMAD UR12, UR6, UR21, URZ ;  /* 0x00000015060c72a4 */ /* 0x000fe4000f8e02ff */
[----:B------:R-:W-:-:S02]  /*1620*/  UISETP.GE.AND UP0, UPT, UR4, UR7, UPT ;  /* 0x000000070400728c */ /* 0x000fc4000bf06270 */
[----:B------:R-:W-:Y:S02]  /*1630*/  UIMAD.WIDE.U32 UR10, UR4, UR8, URZ ;  /* 0x00000008040a72a5 */ /* 0x000fe4000f8e00ff */
[----:B------:R-:W-:Y:S02]  /*1640*/  UISETP.GE.OR UP0, UPT, UR5, UR12, UP0 ;  /* 0x0000000c0500728c */ /* 0x000fe40008706670 */
[----:B------:R-:W-:Y:S02]  /*1650*/  UIMAD.WIDE.U32 UR12, UR5, UR8, URZ ;  /* 0x00000008050c72a5 */ /* 0x000fe4000f8e00ff */
[----:B------:R-:W-:Y:S01]  /*1660*/  UIADD3 UR10, UPT, UPT, -UR4, URZ, URZ ;  /* 0x000000ff040a7290 */ /* 0x000fe2000fffe1ff */
[----:B------:R-:W-:Y:S01]  /*1670*/  UMOV UR8, UR11 ;  /* 0x0000000b00087c82 */ /* 0x000fe20008000000 */
[----:B------:R-:W-:Y:S02]  /*1680*/  UIADD3 UR11, UPT, UPT, -UR5, URZ, URZ ;  /* 0x000000ff050b7290 */ /* 0x000fe4000fffe1ff */
[----:B------:R-:W-:-:S03]  /*1690*/  USHF.R.U32.HI UR8, URZ, UR9, UR8 ;  /* 0x00000009ff087299 */ /* 0x000fc60008011608 */
[----:B------:R-:W-:Y:S01]  /*16a0*/  @!UP0 UMOV UR7, UR13 ;  /* 0x0000000d00078c82 */ /* 0x000fe20008000000 */
[----:B------:R-:W-:Y:S02]  /*16b0*/  UIMAD UR20, UR14, UR10, UR20 ;  /* 0x0000000a0e1472a4 */ /* 0x000fe4000f8e0214 */
[----:B------:R-:W-:Y:S02]  /*16c0*/  USEL UR8, UR4, UR8, !UP2 ;  /* 0x0000000804087287 */ /* 0x000fe4000d000000 */
[----:B------:R-:W-:Y:S02]  /*16d0*/  @!UP0 USHF.R.U32.HI UR7, URZ, UR9, UR7 ;  /* 0x00000009ff078299 */ /* 0x000fe40008011607 */
[----:B------:R-:W-:Y:S02]  /*16e0*/  UIADD3 UR9, UPT, UPT, -UR8, URZ, URZ ;  /* 0x000000ff08097290 */ /* 0x000fe4000fffe1ff */
[----:B------:R-:W-:Y:S02]  /*16f0*/  @!UP0 USEL UR7, UR5, UR7, !UP2 ;  /* 0x0000000705078287 */ /* 0x000fe4000d000000 */
[----:B------:R-:W-:-:S02]  /*1700*/  UIMAD UR9, UR21, UR9, UR4 ;  /* 0x00000009150972a4 */ /* 0x000fc4000f8e0204 */
[----:B------:R-:W-:Y:S02]  /*1710*/  @!UP0 UIADD3 UR8, UPT, UPT, UR8, -UR7, URZ ;  /* 0x8000000708088290 */ /* 0x000fe4000fffe0ff */
[----:B------:R-:W-:Y:S02]  /*1720*/  @!UP0 UIMAD UR6, UR9, UR6, UR7 ;  /* 0x00000006090682a4 */ /* 0x000fe4000f8e0207 */
[----:B------:R-:W-:Y:S02]  /*1730*/  @!UP0 UIMAD UR4, UR8, UR21, UR5 ;  /* 0x00000015080482a4 */ /* 0x000fe4000f8e0205 */
[----:B------:R-:W-:Y:S02]  /*1740*/  UIMAD UR16, UR28, UR11, UR16 ;  /* 0x0000000b1c1072a4 */ /* 0x000fe4000f8e0210 */
[----:B------:R-:W-:Y:S01]  /*1750*/  UIMAD UR20, UR4, UR14, UR20 ;  /* 0x0000000e041472a4 */ /* 0x000fe2000f8e0214 */
[----:B------:R-:W-:Y:S02]  /*1760*/  @!UP0 UMOV UR5, UR6 ;  /* 0x0000000600058c82 */ /* 0x000fe40008000000 */
[----:B------:R-:W-:-:S12]  /*1770*/  UIMAD UR16, UR5, UR28, UR16 ;  /* 0x0000001c051072a4 */ /* 0x000fd8000f8e0210 */
.L_x_19:
[----:B------:R-:W-:Y:S02]  /*1780*/  UISETP.NE.AND UP1, UPT, UR29, 0x1, UPT ;  /* 0x000000011d00788c */ /* 0x000fe4000bf25270 */
[----:B------:R-:W-:Y:S02]  /*1790*/  ULOP3.LUT UR27, UR27, 0xffff, URZ, 0xc0, !UPT ;  /* 0x0000ffff1b1b7892 */ /* 0x000fe4000f8ec0ff */
[----:B------:R-:W-:Y:S02]  /*17a0*/  ULOP3.LUT UR26, UR26, 0xffff, URZ, 0xc0, !UPT ;  /* 0x0000ffff1a1a7892 */ /* 0x000fe4000f8ec0ff */
[----:B------:R-:W-:Y:S02]  /*17b0*/  UISETP.NE.AND UP0, UPT, UR17, 0x2, UPT ;  /* 0x000000021100788c */ /* 0x000fe4000bf05270 */
[----:B------:R-:W-:Y:S02]  /*17c0*/  ULOP3.LUT UR31, UR31, 0x400, URZ, 0xc0, !UPT ;  /* 0x000004001f1f7892 */ /* 0x000fe4000f8ec0ff */
[----:B------:R-:W-:-:S02]  /*17d0*/  ULOP3.LUT UR30, UR30, 0x800, URZ, 0xc0, !UPT ;  /* 0x000008001e1e7892 */ /* 0x000fc4000f8ec0ff */
[----:B------:R-:W-:Y:S02]  /*17e0*/  USHF.L.U32 UR27, UR34, UR27, URZ ;  /* 0x0000001b221b7299 */ /* 0x000fe400080006ff */
[----:B------:R-:W-:Y:S01]  /*17f0*/  USHF.L.U32 UR26, UR33, UR26, URZ ;  /* 0x0000001a211a7299 */ /* 0x000fe200080006ff */
[----:B------:R-:W-:Y:S11]  /*1800*/  BRA.U UP1, `(.L_x_20) ;  /* 0x0000000101447547 */ /* 0x000ff6000b800000 */
[----:B------:R-:W2:Y:S01]  /*1810*/  LDCU.128 UR8, c[0x0][0xb10] ;  /* 0x00016200ff0877ac */ /* 0x000ea20008000c00 */
[----:B------:R-:W3:Y:S01]  /*1820*/  LDCU UR12, c[0x0][0xb0c] ;  /* 0x00016180ff0c77ac */ /* 0x000ee20008000800 */
[----:B------:R-:W4:Y:S01]  /*1830*/  LDCU UR13, c[0x0][0xb20] ;  /* 0x00016400ff0d77ac */ /* 0x000f220008000800 */
[----:B--2---:R-:W-:Y:S02]  /*1840*/  UIMAD.WIDE.U32 UR6, UR16, UR8, URZ ;  /* 0x00000008100672a5 */ /* 0x004fe4000f8e00ff */
[----:B------:R-:W-:Y:S02]  /*1850*/  UIMAD.WIDE.U32 UR4, UR20, UR11, URZ ;  /* 0x0000000b140472a5 */ /* 0x000fe4000f8e00ff */
[----:B---3--:R-:W-:Y:S02]  /*1860*/  UISETP.NE.AND UP2, UPT, UR12, 0x1, UPT ;  /* 0x000000010c00788c */ /* 0x008fe4000bf45270 */
[----:B------:R-:W-:Y:S01]  /*1870*/  UISETP.NE.AND UP1, UPT, UR10, 0x1, UPT ;  /* 0x000000010a00788c */ /* 0x000fe2000bf25270 */
[----:B------:R-:W-:-:S02]  /*1880*/  UMOV UR6, UR7 ;  /* 0x0000000700067c82 */ /* 0x000fc40008000000 */
[----:B------:R-:W-:Y:S01]  /*1890*/  UMOV UR4, UR5 ;  /* 0x0000000500047c82 */ /* 0x000fe20008000000 */
[----:B------:R-:W-:Y:S02]  /*18a0*/  USHF.R.U32.HI UR6, URZ, UR9, UR6 ;  /* 0x00000009ff067299 */ /* 0x000fe40008011606 */
[----:B----4-:R-:W-:Y:S02]  /*18b0*/  USHF.R.U32.HI UR4, URZ, UR13, UR4 ;  /* 0x0000000dff047299 */ /* 0x010fe40008011604 */
[----:B------:R-:W-:Y:S02]  /*18c0*/  USEL UR5, UR16, UR6, !UP2 ;  /* 0x0000000610057287 */ /* 0x000fe4000d000000 */
[----:B------:R-:W-:-:S04]  /*18d0*/  USEL UR4, UR20, UR4, !UP1 ;  /* 0x0000000414047287 */ /* 0x000fc8000c800000 */
[----:B------:R-:W-:Y:S02]  /*18e0*/  UIADD3 UR6, UPT, UPT, UR5, -UR4, URZ ;  /* 0x8000000405067290 */ /* 0x000fe4000fffe0ff */
[----:B------:R-:W-:Y:S02]  /*18f0*/  UIADD3 UR4, UPT, UPT, -UR5, UR4, URZ ;  /* 0x0000000405047290 */ /* 0x000fe4000fffe1ff */
[----:B------:R-:W-:Y:S02]  /*1900*/  UIMAD UR20, UR6, UR10, UR20 ;  /* 0x0000000a061472a4 */ /* 0x000fe4000f8e0214 */
[----:B------:R-:W-:-:S12]  /*1910*/  UIMAD UR16, UR4, UR12, UR16 ;  /* 0x0000000c041072a4 */ /* 0x000fd8000f8e0210 */
.L_x_20:
[----:B------:R-:W-:Y:S05]  /*1920*/  BRA.U !UP5, `(.L_x_21) ;  /* 0x000000010d0c7547 */ /* 0x000fea000b800000 */
[----:B------:R-:W-:Y:S01]  /*1930*/  UCGABAR_WAIT ;  /* 0x0000000000007dc7 */ /* 0x000fe20008000000 */
[----:B------:R-:W-:Y:S01]  /*1940*/  CCTL.IVALL ;  /* 0x00000000ff00798f */ /* 0x000fe20002000000 */
[----:B------:R-:W-:Y:S05]  /*1950*/  BRA `(.L_x_22) ;  /* 0x0000000000047947 */ /* 0x000fea0003800000 */
.L_x_21:
[----:B------:R-:W-:Y:S06]  /*1960*/  BAR.SYNC.DEFER_BLOCKING 0x0 ;  /* 0x0000000000007b1d */ /* 0x000fec0000010000 */
.L_x_22:
[----:B------:R-:W-:Y:S05]  /*1970*/  BRA.U UP0, `(.L_x_23) ;  /* 0x0000001900b07547 */ /* 0x000fea000b800000 */
[----:B------:R-:W2:Y:S01]  /*1980*/  LDCU UR7, c[0x0][0x38c] ;  /* 0x00007180ff0777ac */ /* 0x000ea20008000800 */
[----:B------:R-:W3:Y:S01]  /*1990*/  S2UR UR8, SR_CgaCtaId ;  /* 0x00000000000879c3 */ /* 0x000ee20000008800 */
[----:B------:R-:W-:Y:S01]  /*19a0*/  PLOP3.LUT P1, PT, PT, PT, UP3, 0x80, 0x8 ;  /* 0x000000000008781c */ /* 0x000fe20003f2f038 */
[----:B------:R-:W-:Y:S01]  /*19b0*/  IMAD.MOV.U32 R12, RZ, RZ, 0x1 ;  /* 0x00000001ff0c7424 */ /* 0x000fe200078e00ff */
[----:B------:R-:W-:Y:S01]  /*19c0*/  UISETP.NE.AND UP0, UPT, UR17, URZ, UPT ;  /* 0x000000ff1100728c */ /* 0x000fe2000bf05270 */
[----:B------:R-:W-:Y:S01]  /*19d0*/  ISETP.EQ.OR P2, PT, R0, RZ, P3 ;  /* 0x000000ff0000720c */ /* 0x000fe20001f42670 */
[----:B------:R-:W-:Y:S01]  /*19e0*/  UMOV UR21, 0x400 ;  /* 0x0000040000157882 */ /* 0x000fe20000000000 */
[----:B------:R-:W-:Y:S01]  /*19f0*/  USHF.L.U32 UR5, UR32, 0x5, URZ ;  /* 0x0000000520057899 */ /* 0x000fe200080006ff */
[----:B------:R-:W-:Y:S01]  /*1a00*/  PLOP3.LUT P1, PT, P1, PT, PT, 0x8, 0x80 ;  /* 0x000000000080781c */ /* 0x000fe20000f2e170 */
[----:B------:R-:W-:Y:S01]  /*1a10*/  USEL UR25, UR48, 0x2, UP0 ;  /* 0x0000000230197887 */ /* 0x000fe20008000000 */
[----:B------:R-:W-:Y:S01]  /*1a20*/  CS2R R10, SRZ ;  /* 0x00000000000a7805 */ /* 0x000fe2000001ff00 */
[----:B------:R-:W-:Y:S01]  /*1a30*/  IMAD.MOV.U32 R9, RZ, RZ, RZ ;  /* 0x000000ffff097224 */ /* 0x000fe200078e00ff */
[----:B------:R-:W4:Y:S01]  /*1a40*/  LDCU UR43, c[0x0][0x370] ;  /* 0x00006e00ff2b77ac */ /* 0x000f220008000800 */
[----:B------:R-:W-:Y:S01]  /*1a50*/  IMAD.MOV.U32 R8, RZ, RZ, 0x1 ;  /* 0x00000001ff087424 */ /* 0x000fe200078e00ff */
[----:B------:R-:W1:Y:S01]  /*1a60*/  LDCU.64 UR28, c[0x0][0x348] ;  /* 0x00006900ff1c77ac */ /* 0x000e620008000a00 */
[----:B--2---:R-:W-:-:S02]  /*1a70*/  UIADD3 UR6, UPT, UPT, UR7, 0x1f, URZ ;  /* 0x0000001f07067890 */ /* 0x004fc4000fffe0ff */
[----:B------:R-:W-:Y:S02]  /*1a80*/  UIADD3 UR49, UPT, UPT, UR7, 0x3e, URZ ;  /* 0x0000003e07317890 */ /* 0x000fe4000fffe0ff */
[----:B------:R-:W-:Y:S02]  /*1a90*/  USHF.R.S32.HI UR4, URZ, 0x1f, UR6 ;  /* 0x0000001fff047899 */ /* 0x000fe40008011406 */
[----:B---3--:R-:W-:Y:S02]  /*1aa0*/  ULEA UR21, UR8, UR21, 0x18 ;  /* 0x0000001508157291 */ /* 0x008fe4000f8ec0ff */
[----:B------:R-:W-:Y:S02]  /*1ab0*/  ULEA.HI UR4, UR4, UR6, URZ, 0x5 ;  /* 0x0000000604047291 */ /* 0x000fe4000f8f28ff */
[----:B------:R-:W-:Y:S02]  /*1ac0*/  UIADD3 UR6, UPT, UPT, UR7, -0x1, URZ ;  /* 0xffffffff07067890 */ /* 0x000fe4000fffe0ff */
[----:B------:R-:W-:-:S02]  /*1ad0*/  USHF.R.S32.HI UR45, URZ, 0x5, UR4 ;  /* 0x00000005ff2d7899 */ /* 0x000fc40008011404 */
[----:B------:R-:W-:Y:S02]  /*1ae0*/  UISETP.GE.U32.AND UP1, UPT, UR6, -0x3f, UPT ;  /* 0xffffffc10600788c */ /* 0x000fe4000bf26070 */
[----:B------:R-:W-:Y:S02]  /*1af0*/  UISETP.LT.U32.AND UP0, UPT, UR45, 0x11, UPT ;  /* 0x000000112d00788c */ /* 0x000fe4000bf01070 */
[----:B------:R-:W-:Y:S02]  /*1b00*/  ULEA UR38, UR31, UR21, 0x1 ;  /* 0x000000151f267291 */ /* 0x000fe4000f8e08ff */
[----:B------:R-:W-:Y:S02]  /*1b10*/  USEL UR44, UR45, 0x11, UP0 ;  /* 0x000000112d2c7887 */ /* 0x000fe40008000000 */
[----:B------:R-:W-:Y:S02]  /*1b20*/  ULEA UR37, UR30, UR21, 0x1 ;  /* 0x000000151e257291 */ /* 0x000fe4000f8e08ff */
[----:B------:R-:W-:-:S02]  /*1b30*/  UIADD3 UR24, UPT, UPT, UR44, -0x1, URZ ;  /* 0xffffffff2c187890 */ /* 0x000fc4000fffe0ff */
[----:B------:R-:W-:Y:S01]  /*1b40*/  @UP1 UIADD3 UR24, UPT, UPT, UR44, URZ, URZ ;  /* 0x000000ff2c181290 */ /* 0x000fe2000fffe0ff */
[----:B------:R-:W2:Y:S01]  /*1b50*/  LDCU UR41, c[0x0][0x374] ;  /* 0x00006e80ff2977ac */ /* 0x000ea20008000800 */
[----:B------:R-:W-:Y:S02]  /*1b60*/  ULOP3.LUT UR47, UR5, 0x20, URZ, 0xe2, !UPT ;  /* 0x00000020052f7892 */ /* 0x000fe4000f8ee2ff */
[----:B------:R-:W-:Y:S02]  /*1b70*/  UIADD3 UR38, UPT, UPT, UR38, 0x4600, URZ ;  /* 0x0000460026267890 */ /* 0x000fe4000fffe0ff */
[----:B------:R-:W-:Y:S02]  /*1b80*/  UIADD3 UR37, UPT, UPT, UR37, 0x15600, URZ ;  /* 0x0001560025257890 */ /* 0x000fe4000fffe0ff */
[----:B------:R-:W-:Y:S02]  /*1b90*/  UIADD3 UR46, UPT, UPT, UR45, -UR44, URZ ;  /* 0x8000002c2d2e7290 */ /* 0x000fe4000fffe0ff */
[----:B------:R-:W-:Y:S01]  /*1ba0*/  UIADD3 UR24, UPT, UPT, UR24, 0x1, URZ ;  /* 0x0000000118187890 */ /* 0x000fe2000fffe0ff */
[----:B-1--4-:R-:W-:-:S11]  /*1bb0*/  UMOV UR7, URZ ;  /* 0x000000ff00077c82 */ /* 0x012fd60008000000 */
.L_x_43:
[----:B------:R-:W1:Y:S02]  /*1bc0*/  S2UR UR4, SR_CgaCtaId ;  /* 0x00000000000479c3 */ /* 0x000e640000008800 */
[----:B-1----:R-:W-:-:S09]  /*1bd0*/  UISETP.NE.AND UP0, UPT, UR4, URZ, UPT ;  /* 0x000000ff0400728c */ /* 0x002fd2000bf05270 */
[----:B------:R-:W-:Y:S05]  /*1be0*/  BRA.U UP0, `(.L_x_24) ;  /* 0x0000000100287547 */ /* 0x000fea000b800000 */
[----:B------:R-:W-:Y:S02]  /*1bf0*/  LEA R0, R9, UR21, 0x3 ;  /* 0x0000001509007c11 */ /* 0x000fe4000f8e18ff */
[----:B------:R-:W-:-:S04]  /*1c00*/  SHF.L.U32 R2, R8, 0x1f, RZ ;  /* 0x0000001f08027819 */ /* 0x000fc800000006ff */
[----:B------:R-:W1:Y:S02]  /*1c10*/  SYNCS.PHASECHK.TRANS64.TRYWAIT P0, [R0+URZ+0x1d0], R2 ;  /* 0x0001d002000075a7 */ /* 0x000e6400080011ff */
[----:B-1----:R-:W-:Y:S05]  /*1c20*/  @!P0 BRA `(.L_x_25) ;  /* 0x0000007000d88947 */ /* 0x002fea0003800000 */
.L_x_152:
[----:B------:R-:W-:Y:S01]  /*1c30*/  VIADD R9, R9, 0x1 ;  /* 0x0000000109097836 */ /* 0x000fe20000000000 */
[----:B------:R1:W-:Y:S04]  /*1c40*/  SYNCS.ARRIVE.TRANS64.A1T0 RZ, [R0+URZ+0x1c0], RZ ;  /* 0x0001c0ff00ff79a7 */ /* 0x0003e800081000ff */
[----:B------:R-:W-:-:S04]  /*1c50*/  ISETP.NE.AND P0, PT, R9, 0x2, PT ;  /* 0x000000020900780c */ /* 0x000fc80003f05270 */
[----:B------:R-:W-:Y:S02]  /*1c60*/  SEL R9, R9, RZ, P0 ;  /* 0x000000ff09097207 */ /* 0x000fe40000000000 */
[----:B-1----:R-:W-:-:S04]  /*1c70*/  SEL R0, RZ, 0x1, P0 ;  /* 0x00000001ff007807 */ /* 0x002fc80000000000 */
[----:B------:R-:W-:-:S07]  /*1c80*/  LOP3.LUT R8, R8, R0, RZ, 0x3c, !PT ;  /* 0x0000000008087212 */ /* 0x000fce00078e3cff */
.L_x_24:
[----:B------:R-:W-:Y:S01]  /*1c90*/  ULEA UR4, UR7, UR21, 0x3 ;  /* 0x0000001507047291 */ /* 0x000fe2000f8e18ff */
[----:B------:R-:W-:Y:S01]  /*1ca0*/  SHF.L.U32 R0, R12, 0x1f, RZ ;  /* 0x0000001f0c007819 */ /* 0x000fe200000006ff */
[----:B------:R-:W-:Y:S02]  /*1cb0*/  UISETP.GE.U32.AND UP0, UPT, UR49, 0x3f, UPT ;  /* 0x0000003f3100788c */ /* 0x000fe4000bf06070 */
[----:B------:R-:W-:Y:S02]  /*1cc0*/  ULEA UR11, UR20, UR50, 0x1 ;  /* 0x00000032140b7291 */ /* 0x000fe4000f8e08ff */
[----:B------:R-:W-:Y:S02]  /*1cd0*/  ULEA UR35, UR16, UR47, 0x6 ;  /* 0x0000002f10237291 */ /* 0x000fe4000f8e30ff */
[----:B------:R-:W-:Y:S01]  /*1ce0*/  USHF.L.U32 UR11, UR11, 0x6, URZ ;  /* 0x000000060b0b7899 */ /* 0x000fe200080006ff */
[----:B------:R1:W3:Y:S01]  /*1cf0*/  SYNCS.PHASECHK.TRANS64.TRYWAIT P0, [UR4+0x88], R0 ;  /* 0x00008800ff0075a7 */ /* 0x0002e20008001104 */
[----:B------:R-:W-:Y:S01]  /*1d00*/  UMOV UR6, URZ ;  /* 0x000000ff00067c82 */ /* 0x000fe20008000000 */
[----:B------:R-:W-:Y:S09]  /*1d10*/  BRA.U !UP0, `(.L_x_26) ;  /* 0x0000000108c87547 */ /* 0x000ff2000b800000 */
[----:B------:R-:W-:Y:S01]  /*1d20*/  UMOV UR13, URZ ;  /* 0x000000ff000d7c82 */ /* 0x000fe20008000000 */
[----:B------:R-:W-:-:S05]  /*1d30*/  UMOV UR4, UR7 ;  /* 0x0000000700047c82 */ /* 0x000fca0008000000 */
.L_x_32:
[----:B------:R-:W-:Y:S01]  /*1d40*/  ULEA UR33, UR4, UR21, 0x3 ;  /* 0x0000001504217291 */ /* 0x000fe2000f8e18ff */
[----:B---3--:R-:W-:Y:S01]  /*1d50*/  @!P3 MOV R2, 0x3000 ;  /* 0x000030000002b802 */ /* 0x008fe20000000f00 */
[----:B-1-3--:R-:W-:Y:S10]  /*1d60*/  @P0 BRA `(.L_x_27) ;  /* 0x00000000000c0947 */ /* 0x00aff40003800000 */
[----:B------:R-:W-:-:S04]  /*1d70*/  SHF.L.U32 R3, R12, 0x1f, RZ ;  /* 0x0000001f0c037819 */ /* 0x000fc800000006ff */
[----:B------:R-:W3:Y:S02]  /*1d80*/  SYNCS.PHASECHK.TRANS64.TRYWAIT P0, [UR33+0x88], R3 ;  /* 0x00008803ff0075a7 */ /* 0x000ee40008001121 */
[----:B---3--:R-:W-:Y:S05]  /*1d90*/  @!P0 BRA `(.L_x_28) ;  /* 0x0000007000908947 */ /* 0x008fea0003800000 */
.L_x_27:
[----:B------:R3:W-:Y:S01]  /*1da0*/  @!P3 SYNCS.ARRIVE.TRANS64 RZ, [UR33], R2 ;  /* 0x00000002ffffb9a7 */ /* 0x0007e20008000021 */
[----:B------:R-:W-:-:S04]  /*1db0*/  ULOP3.LUT UR5, UR25, 0x2, URZ, 0xfc, !UPT ;  /* 0x0000000219057892 */ /* 0x000fc8000f8efcff */
[----:B------:R-:W-:-:S09]  /*1dc0*/  UISETP.NE.AND UP0, UPT, UR5, 0x2, UPT ;  /* 0x000000020500788c */ /* 0x000fd2000bf05270 */
[----:B------:R-:W-:Y:S05]  /*1dd0*/  BRA.U UP0, `(.L_x_29) ;  /* 0x0000000100047547 */ /* 0x000fea000b800000 */
[----:B--2---:R-:W-:Y:S05]  /*1de0*/  BPT.TRAP 0x1 ;  /* 0x000000040000795c */ /* 0x004fea0000300000 */
.L_x_29:
[----:B------:R-:W-:Y:S04]  /*1df0*/  BSSY.RECONVERGENT B0, `(.L_x_30) ;  /* 0x0000003000007945 */ /* 0x000fe80003800200 */
[----:B------:R-:W-:Y:S05]  /*1e00*/  @P2 BRA `(.L_x_31) ;  /* 0x0000000000042947 */ /* 0x000fea0003800000 */
[----:B--2---:R-:W-:Y:S05]  /*1e10*/  BPT.TRAP 0x1 ;  /* 0x000000040000795c */ /* 0x004fea0000300000 */
.L_x_31:
[----:B--2---:R-:W-:Y:S05]  /*1e20*/  BSYNC.RECONVERGENT B0 ;  /* 0x0000000000007941 */ /* 0x004fea0003800200 */
.L_x_30:
[----:B------:R-:W-:Y:S02]  /*1e30*/  UIADD3 UR5, UPT, UPT, UR4, 0x1, URZ ;  /* 0x0000000104057890 */ /* 0x000fe4000fffe0ff */
[----:B------:R-:W-:Y:S02]  /*1e40*/  USHF.L.U32 UR34, UR13, 0x5, URZ ;  /* 0x000000050d227899 */ /* 0x000fe400080006ff */
[----:B------:R-:W-:Y:S02]  /*1e50*/  UISETP.NE.AND UP0, UPT, UR5, 0x11, UPT ;  /* 0x000000110500788c */ /* 0x000fe4000bf05270 */
[----:B------:R-:W-:Y:S02]  /*1e60*/  UIADD3 UR13, UPT, UPT, UR13, 0x1, URZ ;  /* 0x000000010d0d7890 */ /* 0x000fe4000fffe0ff */
[----:B------:R-:W-:Y:S02]  /*1e70*/  USEL UR6, URZ, 0x1, UP0 ;  /* 0x00000001ff067887 */ /* 0x000fe40008000000 */
[----:B------:R-:W-:-:S02]  /*1e80*/  USEL UR7, UR5, URZ, UP0 ;  /* 0x000000ff05077287 */ /* 0x000fc40008000000 */
[----:B------:R-:W-:Y:S02]  /*1e90*/  UIADD3 UR14, UP1, UPT, UR28, 0x80, URZ ;  /* 0x000000801c0e7890 */ /* 0x000fe4000ff3e0ff */
[----:B------:R-:W-:Y:S01]  /*1ea0*/  ULEA UR5, UR7, UR21, 0x3 ;  /* 0x0000001507057291 */ /* 0x000fe2000f8e18ff */
[----:B------:R-:W-:Y:S01]  /*1eb0*/  LOP3.LUT R12, R12, UR6, RZ, 0x3c, !PT ;  /* 0x000000060c0c7c12 */ /* 0x000fe2000f8e3cff */
[----:B------:R-:W-:Y:S02]  /*1ec0*/  ULEA UR6, UR4, UR31, 0xb ;  /* 0x0000001f04067291 */ /* 0x000fe4000f8e58ff */
[----:B------:R-:W-:Y:S01]  /*1ed0*/  UIADD3.X UR15, UPT, UPT, URZ, UR29, URZ, UP1, !UPT ;  /* 0x0000001dff0f7290 */ /* 0x000fe20008ffe4ff */
[----:B-1----:R-:W-:Y:S01]  /*1ee0*/  SHF.L.U32 R0, R12, 0x1f, RZ ;  /* 0x0000001f0c007819 */ /* 0x002fe200000006ff */
[----:B------:R-:W-:Y:S02]  /*1ef0*/  ULEA UR6, UR6, UR21, 0x1 ;  /* 0x0000001506067291 */ /* 0x000fe4000f8e08ff */
[----:B------:R-:W-:Y:S01]  /*1f00*/  UPRMT UR16, URZ, 0x5410, UR27 ;  /* 0x00005410ff107896 */ /* 0x000fe2000800001b */
[----:B------:R4:W1:Y:S01]  /*1f10*/  SYNCS.PHASECHK.TRANS64.TRYWAIT P0, [UR5+0x88], R0 ;  /* 0x00008800ff0075a7 */ /* 0x0008620008001105 */
[----:B------:R-:W-:-:S02]  /*1f20*/  ULEA UR5, UR4, UR30, 0xc ;  /* 0x0000001e04057291 */ /* 0x000fc4000f8e60ff */
[----:B------:R-:W-:Y:S02]  /*1f30*/  UIADD3 UR4, UP0, UPT, UR28, 0x180, URZ ;  /* 0x000001801c047890 */ /* 0x000fe4000ff1e0ff */
[----:B------:R-:W-:Y:S02]  /*1f40*/  ULEA UR5, UR5, UR21, 0x1 ;  /* 0x0000001505057291 */ /* 0x000fe4000f8e08ff */
[----:B------:R-:W-:Y:S02]  /*1f50*/  UIADD3 UR32, UPT, UPT, UR6, 0x4600, URZ ;  /* 0x0000460006207890 */ /* 0x000fe4000fffe0ff */
[----:B------:R-:W-:Y:S02]  /*1f60*/  UIADD3 UR8, UPT, UPT, UR5, 0x15600, URZ ;  /* 0x0001560005087890 */ /* 0x000fe4000fffe0ff */
[----:B------:R-:W-:Y:S02]  /*1f70*/  UIADD3.X UR5, UPT, UPT, URZ, UR29, URZ, UP0, !UPT ;  /* 0x0000001dff057290 */ /* 0x000fe400087fe4ff */
[----:B------:R-:W-:-:S02]  /*1f80*/  UISETP.NE.AND UP0, UPT, UR13, UR24, UPT ;  /* 0x000000180d00728c */ /* 0x000fc4000bf05270 */
[----:B------:R-:W-:Y:S01]  /*1f90*/  UPRMT UR6, URZ, 0x5410, UR26 ;  /* 0x00005410ff067896 */ /* 0x000fe2000800001a */
[----:B------:R-:W-:Y:S01]  /*1fa0*/  UMOV UR18, 0x0 ;  /* 0x0000000000127882 */ /* 0x000fe20000000000 */
[----:B------:R-:W-:Y:S01]  /*1fb0*/  UMOV UR19, 0x10000000 ;  /* 0x1000000000137882 */ /* 0x000fe20000000000 */
[----:B------:R-:W-:Y:S01]  /*1fc0*/  UMOV UR12, UR36 ;  /* 0x00000024000c7c82 */ /* 0x000fe20008000000 */
[----:B------:R-:W-:Y:S01]  /*1fd0*/  UMOV UR9, UR33 ;  /* 0x0000002100097c82 */ /* 0x000fe20008000000 */
[----:B------:R-:W-:Y:S01]  /*1fe0*/  UMOV UR10, UR34 ;  /* 0x00000022000a7c82 */ /* 0x000fe20008000000 */
[----:B------:R-:W-:Y:S03]  /*1ff0*/  UTMALDG.3D.MULTICAST [UR32], [UR14], UR16, desc[UR18] ;  /* 0x000012200e0073b4 */ /* 0x000fe60008011810 */
[----:B------:R2:W-:Y:S02]  /*2000*/  UTMALDG.3D.MULTICAST [UR8], [UR4], UR6, desc[UR18] ;  /* 0x00001208040073b4 */ /* 0x0005e40008011806 */
[----:B--2---:R-:W-:Y:S01]  /*2010*/  UMOV UR6, UR24 ;  /* 0x0000001800067c82 */ /* 0x004fe20008000000 */
[----:B------:R-:W-:Y:S01]  /*2020*/  UMOV UR4, UR7 ;  /* 0x0000000700047c82 */ /* 0x000fe20008000000 */
[----:B----4-:R-:W-:Y:S05]  /*2030*/  BRA.U UP0, `(.L_x_32) ;  /* 0xfffffffd00407547 */ /* 0x010fea000b83ffff */
.L_x_26:
[----:B------:R-:W-:Y:S01]  /*2040*/  ULEA UR4, UR7, UR21, 0x3 ;  /* 0x0000001507047291 */ /* 0x000fe2000f8e18ff */
[----:B-1----:R-:W-:Y:S01]  /*2050*/  SHF.L.U32 R0, R12, 0x1f, RZ ;  /* 0x0000001f0c007819 */ /* 0x002fe200000006ff */
[----:B------:R-:W-:Y:S01]  /*2060*/  @!P1 SYNCS.ARRIVE.TRANS64.A1T0 RZ, [UR21+0x158], RZ ;  /* 0x000158ffffff99a7 */ /* 0x000fe20008100015 */
[----:B------:R-:W-:-:S06]  /*2070*/  UISETP.GT.AND UP0, UPT, UR45, UR44, UPT ;  /* 0x0000002c2d00728c */ /* 0x000fcc000bf04270 */
[----:B---3--:R1:W3:Y:S03]  /*2080*/  SYNCS.PHASECHK.TRANS64.TRYWAIT P0, [UR4+0x88], R0 ;  /* 0x00008800ff0075a7 */ /* 0x0082e60008001104 */
[----:B------:R-:W-:Y:S05]  /*2090*/  BRA.U !UP0, `(.L_x_33) ;  /* 0x0000000108bc7547 */ /* 0x000fea000b800000 */
[----:B------:R-:W-:Y:S01]  /*20a0*/  UIADD3 UR13, UPT, UPT, UR46, UR6, URZ ;  /* 0x000000062e0d7290 */ /* 0x000fe2000fffe0ff */
[----:B------:R-:W-:-:S11]  /*20b0*/  UMOV UR4, UR7 ;  /* 0x0000000700047c82 */ /* 0x000fd60008000000 */
.L_x_39:
[----:B------:R-:W-:Y:S01]  /*20c0*/  ULEA UR17, UR4, UR21, 0x3 ;  /* 0x0000001504117291 */ /* 0x000fe2000f8e18ff */
[----:B---3--:R-:W-:Y:S01]  /*20d0*/  @!P3 MOV R2, 0x3000 ;  /* 0x000030000002b802 */ /* 0x008fe20000000f00 */
[----:B-1-3--:R-:W-:Y:S10]  /*20e0*/  @P0 BRA `(.L_x_34) ;  /* 0x00000000000c0947 */ /* 0x00aff40003800000 */
[----:B------:R-:W-:-:S04]  /*20f0*/  SHF.L.U32 R3, R12, 0x1f, RZ ;  /* 0x0000001f0c037819 */ /* 0x000fc800000006ff */
[----:B------:R-:W3:Y:S02]  /*2100*/  SYNCS.PHASECHK.TRANS64.TRYWAIT P0, [UR17+0x88], R3 ;  /* 0x00008803ff0075a7 */ /* 0x000ee40008001111 */
[----:B---3--:R-:W-:Y:S05]  /*2110*/  @!P0 BRA `(.L_x_35) ;  /* 0x0000006c00c88947 */ /* 0x008fea0003800000 */
.L_x_34:
[----:B------:R3:W-:Y:S01]  /*2120*/  @!P3 SYNCS.ARRIVE.TRANS64 RZ, [UR17], R2 ;  /* 0x00000002ffffb9a7 */ /* 0x0007e20008000011 */
[----:B------:R-:W-:-:S04]  /*2130*/  ULOP3.LUT UR5, UR25, 0x2, URZ, 0xfc, !UPT ;  /* 0x0000000219057892 */ /* 0x000fc8000f8efcff */
[----:B------:R-:W-:-:S09]  /*2140*/  UISETP.NE.AND UP0, UPT, UR5, 0x2, UPT ;  /* 0x000000020500788c */ /* 0x000fd2000bf05270 */
[----:B------:R-:W-:Y:S05]  /*2150*/  BRA.U UP0, `(.L_x_36) ;  /* 0x0000000100047547 */ /* 0x000fea000b800000 */
[----:B--2---:R-:W-:Y:S05]  /*2160*/  BPT.TRAP 0x1 ;  /* 0x000000040000795c */ /* 0x004fea0000300000 */
.L_x_36:
[----:B------:R-:W-:Y:S04]  /*2170*/  BSSY.RECONVERGENT B0, `(.L_x_37) ;  /* 0x0000003000007945 */ /* 0x000fe80003800200 */
[----:B------:R-:W-:Y:S05]  /*2180*/  @P2 BRA `(.L_x_38) ;  /* 0x0000000000042947 */ /* 0x000fea0003800000 */
[----:B--2---:R-:W-:Y:S05]  /*2190*/  BPT.TRAP 0x1 ;  /* 0x000000040000795c */ /* 0x004fea0000300000 */
.L_x_38:
[----:B--2---:R-:W-:Y:S05]  /*21a0*/  BSYNC.RECONVERGENT B0 ;  /* 0x0000000000007941 */ /* 0x004fea0003800200 */
.L_x_37:
[----:B------:R-:W-:Y:S02]  /*21b0*/  UIADD3 UR5, UPT, UPT, UR4, 0x1, URZ ;  /* 0x0000000104057890 */ /* 0x000fe4000fffe0ff */
[----:B------:R-:W-:Y:S02]  /*21c0*/  UIADD3 UR14, UP1, UPT, UR28, 0x80, URZ ;  /* 0x000000801c0e7890 */ /* 0x000fe4000ff3e0ff */
[----:B------:R-:W-:Y:S02]  /*21d0*/  UISETP.NE.AND UP0, UPT, UR5, 0x11, UPT ;  /* 0x000000110500788c */ /* 0x000fe4000bf05270 */
[----:B------:R-:W-:Y:S02]  /*21e0*/  ULEA UR16, UR4, UR38, 0xc ;  /* 0x0000002604107291 */ /* 0x000fe4000f8e60ff */
[----:B------:R-:W-:Y:S02]  /*21f0*/  USEL UR8, URZ, 0x1, UP0 ;  /* 0x00000001ff087887 */ /* 0x000fe40008000000 */
[----:B------:R-:W-:-:S02]  /*2200*/  USEL UR7, UR5, URZ, UP0 ;  /* 0x000000ff05077287 */ /* 0x000fc40008000000 */
[----:B------:R-:W-:Y:S02]  /*2210*/  UIADD3 UR22, UP0, UPT, UR28, 0x180, URZ ;  /* 0x000001801c167890 */ /* 0x000fe4000ff1e0ff */
[----:B------:R-:W-:Y:S01]  /*2220*/  ULEA UR5, UR7, UR21, 0x3 ;  /* 0x0000001507057291 */ /* 0x000fe2000f8e18ff */
[----:B------:R-:W-:Y:S01]  /*2230*/  LOP3.LUT R12, R12, UR8, RZ, 0x3c, !PT ;  /* 0x000000080c0c7c12 */ /* 0x000fe2000f8e3cff */
[----:B------:R-:W-:Y:S02]  /*2240*/  ULEA UR8, UR4, UR37, 0xd ;  /* 0x0000002504087291 */ /* 0x000fe4000f8e68ff */
[----:B------:R-:W-:Y:S01]  /*2250*/  USHF.L.U32 UR18, UR6, 0x5, URZ ;  /* 0x0000000506127899 */ /* 0x000fe200080006ff */
[----:B-1----:R-:W-:Y:S01]  /*2260*/  SHF.L.U32 R0, R12, 0x1f, RZ ;  /* 0x0000001f0c007819 */ /* 0x002fe200000006ff */
[----:B------:R-:W-:Y:S02]  /*2270*/  UPRMT UR4, URZ, 0x5410, UR27 ;  /* 0x00005410ff047896 */ /* 0x000fe4000800001b */
[----:B------:R-:W-:Y:S01]  /*2280*/  UIADD3.X UR15, UPT, UPT, URZ, UR29, URZ, UP1, !UPT ;  /* 0x0000001dff0f7290 */ /* 0x000fe20008ffe4ff */
[----:B------:R4:W1:Y:S01]  /*2290*/  SYNCS.PHASECHK.TRANS64.TRYWAIT P0, [UR5+0x88], R0 ;  /* 0x00008800ff0075a7 */ /* 0x0008620008001105 */
[----:B------:R-:W-:-:S02]  /*22a0*/  UPRMT UR5, URZ, 0x5410, UR26 ;  /* 0x00005410ff057896 */ /* 0x000fc4000800001a */
[----:B------:R-:W-:Y:S01]  /*22b0*/  UIADD3.X UR23, UPT, UPT, URZ, UR29, URZ, UP0, !UPT ;  /* 0x0000001dff177290 */ /* 0x000fe200087fe4ff */
[----:B------:R-:W-:Y:S01]  /*22c0*/  UMOV UR32, 0x0 ;  /* 0x0000000000207882 */ /* 0x000fe20000000000 */
[----:B------:R-:W-:Y:S01]  /*22d0*/  UMOV UR33, 0x10000000 ;  /* 0x1000000000217882 */ /* 0x000fe20000000000 */
[----:B------:R-:W-:Y:S01]  /*22e0*/  UMOV UR19, UR35 ;  /* 0x0000002300137c82 */ /* 0x000fe20008000000 */
[----:B------:R-:W-:Y:S01]  /*22f0*/  UMOV UR20, UR36 ;  /* 0x0000002400147c82 */ /* 0x000fe20008000000 */
[----:B------:R-:W-:Y:S01]  /*2300*/  UMOV UR12, UR36 ;  /* 0x00000024000c7c82 */ /* 0x000fe20008000000 */
[----:B------:R-:W-:Y:S01]  /*2310*/  UMOV UR9, UR17 ;  /* 0x0000001100097c82 */ /* 0x000fe20008000000 */
[----:B------:R-:W-:Y:S01]  /*2320*/  UMOV UR10, UR18 ;  /* 0x00000012000a7c82 */ /* 0x000fe20008000000 */
[----:B------:R2:W-:Y:S01]  /*2330*/  UTMALDG.3D.MULTICAST [UR16], [UR14], UR4, desc[UR32] ;  /* 0x000020100e0073b4 */ /* 0x0005e20008011804 */
[----:B------:R-:W-:-:S04]  /*2340*/  UIADD3 UR6, UPT, UPT, UR6, 0x1, URZ ;  /* 0x0000000106067890 */ /* 0x000fc8000fffe0ff */
[----:B------:R-:W-:Y:S01]  /*2350*/  UISETP.NE.AND UP0, UPT, UR6, UR13, UPT ;  /* 0x0000000d0600728c */ /* 0x000fe2000bf05270 */
[----:B------:R4:W-:Y:S01]  /*2360*/  UTMALDG.3D.MULTICAST [UR8], [UR22], UR5, desc[UR32] ;  /* 0x00002008160073b4 */ /* 0x0009e20008011805 */
[----:B--2---:R-:W-:-:S07]  /*2370*/  UMOV UR4, UR7 ;  /* 0x0000000700047c82 */ /* 0x004fce0008000000 */
[----:B----4-:R-:W-:Y:S05]  /*2380*/  BRA.U UP0, `(.L_x_39) ;  /* 0xfffffffd004c7547 */ /* 0x010fea000b83ffff */
.L_x_33:
[C---:B------:R-:W-:Y:S01]  /*2390*/  LEA R3, R11.reuse, UR21, 0x3 ;  /* 0x000000150b037c11 */ /* 0x040fe2000f8e18ff */
[----:B------:R-:W-:Y:S01]  /*23a0*/  NOP ;  /* 0x0000000000007918 */ /* 0x000fe20000000000 */
[----:B-1----:R-:W-:Y:S02]  /*23b0*/  SHF.L.U32 R0, R10, 0x1f, RZ ;  /* 0x0000001f0a007819 */ /* 0x002fe400000006ff */
[----:B------:R-:W-:Y:S02]  /*23c0*/  LEA R4, R11, UR21, 0x4 ;  /* 0x000000150b047c11 */ /* 0x000fe4000f8e20ff */
[----:B---3--:R-:W1:Y:S02]  /*23d0*/  SYNCS.PHASECHK.TRANS64.TRYWAIT P0, [R3+URZ+0x160], R0 ;  /* 0x00016000030075a7 */ /* 0x008e6400080011ff */
[----:B-1----:R-:W-:Y:S05]  /*23e0*/  @!P0 BRA `(.L_x_40) ;  /* 0x0000006c002c8947 */ /* 0x002fea0003800000 */
.L_x_155:
[----:B------:R-:W3:Y:S01]  /*23f0*/  LDS.128 R4, [R4+0x1f0] ;  /* 0x0001f00004047984 */ /* 0x000ee20000000c00 */
[----:B------:R-:W-:Y:S01]  /*2400*/  UISETP.GE.AND UP0, UPT, UR42, 0x1, UPT ;  /* 0x000000012a00788c */ /* 0x000fe2000bf06270 */
[----:B------:R-:W-:Y:S01]  /*2410*/  @!PT LDS RZ, [RZ] ;  /* 0x00000000fffff984 */ /* 0x000fe20000000800 */
[----:B------:R-:W-:Y:S01]  /*2420*/  @!PT LDS RZ, [RZ] ;  /* 0x00000000fffff984 */ /* 0x000fe20000000800 */
[----:B------:R-:W-:Y:S01]  /*2430*/  @!PT LDS RZ, [RZ] ;  /* 0x00000000fffff984 */ /* 0x000fe20000000800 */
[----:B------:R-:W-:Y:S01]  /*2440*/  @!PT LDS RZ, [RZ] ;  /* 0x00000000fffff984 */ /* 0x000fe20000000800 */
[----:B------:R4:W-:Y:S06]  /*2450*/  MEMBAR.ALL.CTA ;  /* 0x0000000000007992 */ /* 0x0009ec0000008000 */
[----:B----4-:R-:W4:Y:S01]  /*2460*/  FENCE.VIEW.ASYNC.S ;  /* 0x00000000000073c6 */ /* 0x010f220000000000 */
[----:B---3--:R-:W-:-:S13]  /*2470*/  LOP3.LUT P0, RZ, R6, 0x1, RZ, 0xc0, !PT ;  /* 0x0000000106ff7812 */ /* 0x008fda000780c0ff */
[----:B----4-:R-:W-:Y:S01]  /*2480*/  VOTEU.ANY UP1, P0 ;  /* 0x0000000000ff7886 */ /* 0x010fe20000020100 */
[----:B------:R-:W-:-:S13]  /*2490*/  PLOP3.LUT P0, PT, PT, PT, UP1, 0x80, 0x8 ;  /* 0x000000000008781c */ /* 0x000fda0003f0f018 */
[----:B-1----:R-:W-:Y:S02]  /*24a0*/  @P0 LOP3.LUT R0, R5, 0xffff, RZ, 0xc0, !PT ;  /* 0x0000ffff05000812 */ /* 0x002fe400078ec0ff */
[----:B------:R-:W-:Y:S02]  /*24b0*/  @P0 MOV R2, R4 ;  /* 0x0000000400020202 */ /* 0x000fe40000000f00 */
[----:B------:R-:W-:Y:S01]  /*24c0*/  @P0 R2UR UR5, R0 ;  /* 0x00000000000502ca */ /* 0x000fe200000e0000 */
[----:B------:R-:W-:Y:S01]  /*24d0*/  VIADD R0, R3, 0x170 ;  /* 0x0000017003007836 */ /* 0x000fe20000000000 */
[----:B------:R-:W-:Y:S02]  /*24e0*/  @P0 SHF.R.U32.HI R4, RZ, 0x10, R5 ;  /* 0x00000010ff040819 */ /* 0x000fe40000011605 */
[----:B------:R-:W-:Y:S02]  /*24f0*/  @P0 R2UR UR6, R2 ;  /* 0x00000000020602ca */ /* 0x000fe400000e0000 */
[----:B------:R-:W-:-:S02]  /*2500*/  PRMT R0, RZ, 0x654, R0 ;  /* 0x00000654ff007816 */ /* 0x000fc40000000000 */
[----:B------:R-:W-:Y:S02]  /*2510*/  @P0 R2UR UR4, R4 ;  /* 0x00000000040402ca */ /* 0x000fe400000e0000 */
[----:B------:R1:W-:Y:S03]  /*2520*/  SYNCS.ARRIVE.TRANS64.RED.A1T0 RZ, [R0+URZ], RZ ;  /* 0x000000ff00ff79a7 */ /* 0x0003e600081004ff */
[----:B------:R-:W-:-:S04]  /*2530*/  @UP1 UMOV UR39, UR5 ;  /* 0x0000000500271c82 */ /* 0x000fc80008000000 */
[----:B------:R-:W-:-:S04]  /*2540*/  @UP1 UMOV UR40, UR6 ;  /* 0x0000000600281c82 */ /* 0x000fc80008000000 */
[----:B------:R-:W-:Y:S01]  /*2550*/  @UP1 UMOV UR36, UR4 ;  /* 0x0000000400241c82 */ /* 0x000fe20008000000 */
[----:B------:R-:W-:Y:S05]  /*2560*/  BRA.U !UP0, `(.L_x_41) ;  /* 0x0000000108d47547 */ /* 0x000fea000b800000 */
[----:B------:R-:W2:Y:S01]  /*2570*/  LDCU.128 UR12, c[0x0][0xb10] ;  /* 0x00016200ff0c77ac */ /* 0x000ea20008000c00 */
[----:B------:R-:W3:Y:S01]  /*2580*/  LDCU UR22, c[0x0][0xb20] ;  /* 0x00016400ff1677ac */ /* 0x000ee20008000800 */
[----:B------:R-:W4:Y:S01]  /*2590*/  LDCU UR20, c[0x0][0xb0c] ;  /* 0x00016180ff1477ac */ /* 0x000f220008000800 */
[----:B------:R-:W1:Y:S01]  /*25a0*/  LDCU.64 UR8, c[0x0][0xb28] ;  /* 0x00016500ff0877ac */ /* 0x000e620008000a00 */
[----:B------:R-:W-:Y:S02]  /*25b0*/  UISETP.NE.AND UP3, UPT, UR42, 0x1, UPT ;  /* 0x000000012a00788c */ /* 0x000fe4000bf65270 */
[----:B--2---:R-:W-:Y:S02]  /*25c0*/  UIMAD.WIDE.U32 UR10, UR41, UR15, URZ ;  /* 0x0000000f290a72a5 */ /* 0x004fe4000f8e00ff */
[----:B------:R-:W-:Y:S02]  /*25d0*/  UIMAD.WIDE.U32 UR4, UR43, UR12, URZ ;  /* 0x0000000c2b0472a5 */ /* 0x000fe4000f8e00ff */
[----:B------:R-:W-:-:S02]  /*25e0*/  UISETP.NE.AND UP0, UPT, UR14, 0x1, UPT ;  /* 0x000000010e00788c */ /* 0x000fc4000bf05270 */
[----:B------:R-:W-:Y:S01]  /*25f0*/  UIMAD.WIDE.U32 UR18, UR39, UR15, URZ ;  /* 0x0000000f271272a5 */ /* 0x000fe2000f8e00ff */
[----:B------:R-:W-:Y:S02]  /*2600*/  UMOV UR10, UR11 ;  /* 0x0000000b000a7c82 */ /* 0x000fe40008000000 */
[----:B------:R-:W-:Y:S01]  /*2610*/  UMOV UR4, UR5 ;  /* 0x0000000500047c82 */ /* 0x000fe20008000000 */
[----:B---3--:R-:W-:Y:S02]  /*2620*/  USHF.R.U32.HI UR10, URZ, UR22, UR10 ;  /* 0x00000016ff0a7299 */ /* 0x008fe4000801160a */
[----:B----4-:R-:W-:Y:S02]  /*2630*/  UISETP.NE.AND UP2, UPT, UR20, 0x1, UPT ;  /* 0x000000011400788c */ /* 0x010fe4000bf45270 */
[----:B------:R-:W-:Y:S02]  /*2640*/  USHF.R.U32.HI UR4, URZ, UR13, UR4 ;  /* 0x0000000dff047299 */ /* 0x000fe40008011604 */
[----:B------:R-:W-:-:S02]  /*2650*/  USEL UR5, UR41, UR10, !UP0 ;  /* 0x0000000a29057287 */ /* 0x000fc4000c000000 */
[----:B------:R-:W-:Y:S02]  /*2660*/  USEL UR6, UR43, UR4, !UP2 ;  /* 0x000000042b067287 */ /* 0x000fe4000d000000 */
[----:B-1----:R-:W-:Y:S01]  /*2670*/  UIMAD.WIDE.U32 UR10, UR5, UR8, URZ ;  /* 0x00000008050a72a5 */ /* 0x002fe2000f8e00ff */
[----:B------:R-:W-:Y:S01]  /*2680*/  UMOV UR4, UR19 ;  /* 0x0000001300047c82 */ /* 0x000fe20008000000 */
[----:B------:R-:W-:Y:S02]  /*2690*/  UIMAD.WIDE.U32 UR16, UR40, UR12, URZ ;  /* 0x0000000c281072a5 */ /* 0x000fe4000f8e00ff */
[----:B------:R-:W-:-:S03]  /*26a0*/  UIMAD.WIDE.U32 UR18, UR6, UR8, URZ ;  /* 0x00000008061272a5 */ /* 0x000fc6000f8e00ff */
[----:B------:R-:W-:Y:S01]  /*26b0*/  UMOV UR10, UR11 ;  /* 0x0000000b000a7c82 */ /* 0x000fe20008000000 */
[----:B------:R-:W-:Y:S02]  /*26c0*/  USHF.R.U32.HI UR4, URZ, UR22, UR4 ;  /* 0x00000016ff047299 */ /* 0x000fe40008011604 */
[----:B------:R-:W-:Y:S01]  /*26d0*/  @UP3 USHF.R.U32.HI UR5, URZ, UR9, UR10 ;  /* 0x00000009ff053299 */ /* 0x000fe2000801160a */
[----:B------:R-:W-:Y:S01]  /*26e0*/  UMOV UR16, UR17 ;  /* 0x0000001100107c82 */ /* 0x000fe20008000000 */
[----:B------:R-:W-:Y:S01]  /*26f0*/  UMOV UR18, UR19 ;  /* 0x0000001300127c82 */ /* 0x000fe20008000000 */
[----:B------:R-:W-:Y:S02]  /*2700*/  USHF.R.U32.HI UR13, URZ, UR13, UR16 ;  /* 0x0000000dff0d7299 */ /* 0x000fe40008011610 */
[----:B------:R-:W-:Y:S02]  /*2710*/  USEL UR4, UR39, UR4, !UP0 ;  /* 0x0000000427047287 */ /* 0x000fe4000c000000 */
[----:B------:R-:W-:-:S02]  /*2720*/  @UP3 USHF.R.U32.HI UR6, URZ, UR9, UR18 ;  /* 0x00000009ff063299 */ /* 0x000fc40008011612 */
[----:B------:R-:W-:Y:S02]  /*2730*/  UIMAD UR10, UR42, UR5, URZ ;  /* 0x000000052a0a72a4 */ /* 0x000fe4000f8e02ff */
[----:B------:R-:W-:Y:S02]  /*2740*/  USEL UR5, UR40, UR13, !UP2 ;  /* 0x0000000d28057287 */ /* 0x000fe4000d000000 */
[----:B------:R-:W-:Y:S02]  /*2750*/  UIMAD UR12, UR42, UR6, URZ ;  /* 0x000000062a0c72a4 */ /* 0x000fe4000f8e02ff */
[----:B------:R-:W-:Y:S02]  /*2760*/  UISETP.GE.AND UP0, UPT, UR4, UR10, UPT ;  /* 0x0000000a0400728c */ /* 0x000fe4000bf06270 */
[----:B------:R-:W-:Y:S02]  /*2770*/  UIMAD.WIDE.U32 UR10, UR4, UR8, URZ ;  /* 0x00000008040a72a5 */ /* 0x000fe4000f8e00ff */
[----:B------:R-:W-:-:S02]  /*2780*/  UISETP.GE.OR UP0, UPT, UR5, UR12, UP0 ;  /* 0x0000000c0500728c */ /* 0x000fc40008706670 */
        /* <DEDUP_REMOVED lines=19> */
.L_x_41:
[----:B------:R-:W3:Y:S02]  /*28c0*/  LDCU UR4, c[0x0][0xb30] ;  /* 0x00016600ff0477ac */ /* 0x000ee40008000800 */
[----:B---3--:R-:W-:-:S09]  /*28d0*/  UISETP.NE.AND UP0, UPT, UR4, 0x1, UPT ;  /* 0x000000010400788c */ /* 0x008fd2000bf05270 */
[----:B------:R-:W-:Y:S05]  /*28e0*/  BRA.U UP0, `(.L_x_42) ;  /* 0x0000000100447547 */ /* 0x000fea000b800000 */
[----:B------:R-:W3:Y:S01]  /*28f0*/  LDCU.128 UR12, c[0x0][0xb10] ;  /* 0x00016200ff0c77ac */ /* 0x000ee20008000c00 */
[----:B------:R-:W4:Y:S01]  /*2900*/  LDCU UR10, c[0x0][0xb0c] ;  /* 0x00016180ff0a77ac */ /* 0x000f220008000800 */
[----:B------:R-:W1:Y:S01]  /*2910*/  LDCU UR6, c[0x0][0xb20] ;  /* 0x00016400ff0677ac */ /* 0x000e620008000800 */
[----:B---3--:R-:W-:Y:S02]  /*2920*/  UIMAD.WIDE.U32 UR8, UR40, UR12, URZ ;  /* 0x0000000c280872a5 */ /* 0x008fe4000f8e00ff */
[----:B------:R-:W-:Y:S02]  /*2930*/  UIMAD.WIDE.U32 UR4, UR39, UR15, URZ ;  /* 0x0000000f270472a5 */ /* 0x000fe4000f8e00ff */
[----:B----4-:R-:W-:Y:S02]  /*2940*/  UISETP.NE.AND UP2, UPT, UR10, 0x1, UPT ;  /* 0x000000010a00788c */ /* 0x010fe4000bf45270 */
[----:B------:R-:W-:Y:S01]  /*2950*/  UISETP.NE.AND UP0, UPT, UR14, 0x1, UPT ;  /* 0x000000010e00788c */ /* 0x000fe2000bf05270 */
[----:B------:R-:W-:-:S02]  /*2960*/  UMOV UR8, UR9 ;  /* 0x0000000900087c82 */ /* 0x000fc40008000000 */
[----:B------:R-:W-:Y:S01]  /*2970*/  UMOV UR4, UR5 ;  /* 0x0000000500047c82 */ /* 0x000fe20008000000 */
[----:B------:R-:W-:Y:S02]  /*2980*/  USHF.R.U32.HI UR13, URZ, UR13, UR8 ;  /* 0x0000000dff0d7299 */ /* 0x000fe40008011608 */
[----:B-1----:R-:W-:Y:S02]  /*2990*/  USHF.R.U32.HI UR4, URZ, UR6, UR4 ;  /* 0x00000006ff047299 */ /* 0x002fe40008011604 */
[----:B------:R-:W-:Y:S02]  /*29a0*/  USEL UR5, UR40, UR13, !UP2 ;  /* 0x0000000d28057287 */ /* 0x000fe4000d000000 */
[----:B------:R-:W-:-:S04]  /*29b0*/  USEL UR4, UR39, UR4, !UP0 ;  /* 0x0000000427047287 */ /* 0x000fc8000c000000 */
[----:B------:R-:W-:Y:S02]  /*29c0*/  UIADD3 UR6, UPT, UPT, UR5, -UR4, URZ ;  /* 0x8000000405067290 */ /* 0x000fe4000fffe0ff */
[----:B------:R-:W-:Y:S02]  /*29d0*/  UIADD3 UR4, UPT, UPT, -UR5, UR4, URZ ;  /* 0x0000000405047290 */ /* 0x000fe4000fffe1ff */
[----:B------:R-:W-:Y:S02]  /*29e0*/  UIMAD UR39, UR6, UR14, UR39 ;  /* 0x0000000e062772a4 */ /* 0x000fe4000f8e0227 */
[----:B------:R-:W-:-:S12]  /*29f0*/  UIMAD UR40, UR4, UR10, UR40 ;  /* 0x0000000a042872a4 */ /* 0x000fd8000f8e0228 */
.L_x_42:
[----:B------:R-:W-:Y:S01]  /*2a00*/  VIADD R11, R11, 0x1 ;  /* 0x000000010b0b7836 */ /* 0x000fe20000000000 */
[----:B------:R-:W-:Y:S02]  /*2a10*/  R2UR UR5, R48 ;  /* 0x00000000300572ca */ /* 0x000fe400000e0000 */
[----:B------:R-:W-:Y:S02]  /*2a20*/  R2UR UR4, R47 ;  /* 0x000000002f0472ca */ /* 0x000fe400000e0000 */
[C---:B------:R-:W-:Y:S02]  /*2a30*/  ISETP.NE.AND P0, PT, R11.reuse, 0x2, PT ;  /* 0x000000020b00780c */ /* 0x040fe40003f05270 */
[----:B------:R-:W-:Y:S02]  /*2a40*/  PLOP3.LUT P1, PT, PT, PT, PT, 0x80, 0x8 ;  /* 0x000000000008781c */ /* 0x000fe40003f2f070 */
[----:B-1----:R-:W-:Y:S02]  /*2a50*/  SEL R0, RZ, 0x1, P0 ;  /* 0x00000001ff007807 */ /* 0x002fe40000000000 */
[----:B------:R-:W-:-:S02]  /*2a60*/  SEL R11, R11, RZ, P0 ;  /* 0x000000ff0b0b7207 */ /* 0x000fc40000000000 */
[----:B------:R-:W-:Y:S01]  /*2a70*/  LOP3.LUT R10, R10, R0, RZ, 0x3c, !PT ;  /* 0x000000000a0a7212 */ /* 0x000fe200078e3cff */
[----:B------:R-:W-:Y:S02]  /*2a80*/  UIADD3 UR16, UPT, UPT, UR40, UR5, URZ ;  /* 0x0000000528107290 */ /* 0x000fe4000fffe0ff */
[----:B------:R-:W-:Y:S01]  /*2a90*/  UIADD3 UR20, UPT, UPT, UR39, UR4, URZ ;  /* 0x0000000427147290 */ /* 0x000fe2000fffe0ff */
[----:B------:R-:W-:Y:S11]  /*2aa0*/  BRA.U UP1, `(.L_x_43) ;  /* 0xfffffff101447547 */ /* 0x000ff6000b83ffff */
[----:B------:R-:W-:Y:S01]  /*2ab0*/  UIADD3 UR21, UPT, UPT, UR21, 0x88, URZ ;  /* 0x0000008815157890 */ /* 0x000fe2000fffe0ff */
[----:B------:R-:W-:-:S03]  /*2ac0*/  SHF.L.U32 R2, R12, 0x1f, RZ ;  /* 0x0000001f0c027819 */ /* 0x000fc600000006ff */
[----:B------:R-:W-:-:S09]  /*2ad0*/  ULEA UR4, UR7, UR21, 0x3 ;  /* 0x0000001507047291 */ /* 0x000fd2000f8e18ff */
[----:B------:R-:W1:Y:S02]  /*2ae0*/  SYNCS.PHASECHK.TRANS64.TRYWAIT P0, [UR4], R2 ;  /* 0x00000002ff0075a7 */ /* 0x000e640008001104 */
[----:B-1----:R-:W-:Y:S05]  /*2af0*/  @!P0 BRA `(.L_x_44) ;  /* 0x00000064007c8947 */ /* 0x002fea0003800000 */
.L_x_157:
[----:B------:R-:W-:-:S04]  /*2b00*/  UIADD3 UR4, UPT, UPT, UR7, 0x1, URZ ;  /* 0x0000000107047890 */ /* 0x000fc8000fffe0ff */
[----:B------:R-:W-:-:S04]  /*2b10*/  UISETP.NE.AND UP0, UPT, UR4, 0x11, UPT ;  /* 0x000000110400788c */ /* 0x000fc8000bf05270 */
[----:B------:R-:W-:Y:S02]  /*2b20*/  USEL UR6, URZ, 0x1, UP0 ;  /* 0x00000001ff067887 */ /* 0x000fe40008000000 */
[----:B------:R-:W-:-:S04]  /*2b30*/  USEL UR4, UR4, URZ, UP0 ;  /* 0x000000ff04047287 */ /* 0x000fc80008000000 */
[----:B------:R-:W-:Y:S01]  /*2b40*/  ULEA UR5, UR4, UR21, 0x3 ;  /* 0x0000001504057291 */ /* 0x000fe2000f8e18ff */
[----:B-1----:R-:W-:-:S04]  /*2b50*/  LOP3.LUT R2, R12, UR6, RZ, 0x3c, !PT ;  /* 0x000000060c027c12 */ /* 0x002fc8000f8e3cff */
[----:B------:R-:W-:-:S04]  /*2b60*/  SHF.L.U32 R3, R2, 0x1f, RZ ;  /* 0x0000001f02037819 */ /* 0x000fc800000006ff */
[----:B------:R-:W1:Y:S02]  /*2b70*/  SYNCS.PHASECHK.TRANS64.TRYWAIT P0, [UR5], R3 ;  /* 0x00000003ff0075a7 */ /* 0x000e640008001105 */
[----:B-1----:R-:W-:Y:S05]  /*2b80*/  @!P0 BRA `(.L_x_45) ;  /* 0x0000006400708947 */ /* 0x002fea0003800000 */
.L_x_159:
[----:B------:R-:W-:-:S04]  /*2b90*/  UIADD3 UR4, UPT, UPT, UR4, 0x1, URZ ;  /* 0x0000000104047890 */ /* 0x000fc8000fffe0ff */
[----:B------:R-:W-:-:S04]  /*2ba0*/  UISETP.NE.AND UP0, UPT, UR4, 0x11, UPT ;  /* 0x000000110400788c */ /* 0x000fc8000bf05270 */
[----:B------:R-:W-:Y:S02]  /*2bb0*/  USEL UR6, URZ, 0x1, UP0 ;  /* 0x00000001ff067887 */ /* 0x000fe40008000000 */
[----:B------:R-:W-:-:S04]  /*2bc0*/  USEL UR4, UR4, URZ, UP0 ;  /* 0x000000ff04047287 */ /* 0x000fc80008000000 */
[----:B------:R-:W-:Y:S01]  /*2bd0*/  ULEA UR5, UR4, UR21, 0x3 ;  /* 0x0000001504057291 */ /* 0x000fe2000f8e18ff */
[----:B------:R-:W-:-:S04]  /*2be0*/  LOP3.LUT R2, R2, UR6, RZ, 0x3c, !PT ;  /* 0x0000000602027c12 */ /* 0x000fc8000f8e3cff */
[----:B-1----:R-:W-:-:S04]  /*2bf0*/  SHF.L.U32 R3, R2, 0x1f, RZ ;  /* 0x0000001f02037819 */ /* 0x002fc800000006ff */
[----:B------:R-:W1:Y:S02]  /*2c00*/  SYNCS.PHASECHK.TRANS64.TRYWAIT P0, [UR5], R3 ;  /* 0x00000003ff0075a7 */ /* 0x000e640008001105 */
[----:B-1----:R-:W-:Y:S05]  /*2c10*/  @!P0 BRA `(.L_x_46) ;  /* 0x0000006400648947 */ /* 0x002fea0003800000 */
.L_x_161:
        /* <DEDUP_REMOVED lines=9> */
.L_x_163:
        /* <DEDUP_REMOVED lines=9> */
.L_x_165:
        /* <DEDUP_REMOVED lines=9> */
.L_x_167:
        /* <DEDUP_REMOVED lines=9> */
.L_x_169:
        /* <DEDUP_REMOVED lines=9> */
.L_x_171:
        /* <DEDUP_REMOVED lines=9> */
.L_x_173:
        /* <DEDUP_REMOVED lines=9> */
.L_x_175:
        /* <DEDUP_REMOVED lines=9> */
.L_x_177:
        /* <DEDUP_REMOVED lines=9> */
.L_x_179:
        /* <DEDUP_REMOVED lines=9> */
.L_x_181:
        /* <DEDUP_REMOVED lines=9> */
.L_x_183:
        /* <DEDUP_REMOVED lines=9> */
.L_x_185:
        /* <DEDUP_REMOVED lines=9> */
.L_x_187:
[----:B------:R-:W-:-:S04]  /*3370*/  UIADD3 UR4, UPT, UPT, UR4, 0x1, URZ ;  /* 0x0000000104047890 */ /* 0x000fc8000fffe0ff */
[----:B------:R-:W-:-:S04]  /*3380*/  UISETP.NE.AND UP0, UPT, UR4, 0x11, UPT ;  /* 0x000000110400788c */ /* 0x000fc8000bf05270 */
[----:B------:R-:W-:Y:S02]  /*3390*/  USEL UR5, URZ, 0x1, UP0 ;  /* 0x00000001ff057887 */ /* 0x000fe40008000000 */
[----:B------:R-:W-:-:S04]  /*33a0*/  USEL UR4, UR4, URZ, UP0 ;  /* 0x000000ff04047287 */ /* 0x000fc80008000000 */
[----:B------:R-:W-:Y:S01]  /*33b0*/  ULEA UR4, UR4, UR21, 0x3 ;  /* 0x0000001504047291 */ /* 0x000fe2000f8e18ff */
[----:B------:R-:W-:-:S04]  /*33c0*/  LOP3.LUT R2, R2, UR5, RZ, 0x3c, !PT ;  /* 0x0000000502027c12 */ /* 0x000fc8000f8e3cff */
[----:B------:R-:W-:Y:S01]  /*33d0*/  SHF.L.U32 R2, R2, 0x1f, RZ ;  /* 0x0000001f02027819 */ /* 0x000fe200000006ff */
[----:B-1----:R-:W-:-:S07]  /*33e0*/  IMAD.U32 R0, RZ, RZ, UR4 ;  /* 0x00000004ff007e24 */ /* 0x002fce000f8e00ff */
.L_x_60:
[----:B-1----:R1:W3:Y:S02]  /*33f0*/  SYNCS.PHASECHK.TRANS64.TRYWAIT P0, [R0+URZ], R2 ;  /* 0x00000002000075a7 */ /* 0x0022e400080011ff */
[----:B---3--:R-:W-:Y:S05]  /*3400*/  @!P0 NANOSLEEP.SYNCS 0x989680 ;  /* 0x009896800000895d */ /* 0x008fea0003900000 */
[----:B------:R-:W3:Y:S02]  /*3410*/  @!P0 SYNCS.PHASECHK.TRANS64 P0, [R0+URZ], R2 ;  /* 0x00000002000085a7 */ /* 0x000ee400080010ff */
[----:B--23--:R-:W-:Y:S05]  /*3420*/  @P0 EXIT ;  /* 0x000000000000094d */ /* 0x00cfea0003800000 */
[----:B------:R-:W-:Y:S05]  /*3430*/  BRA `(.L_x_60) ;  /* 0xfffffffc00ec7947 */ /* 0x000fea000383ffff */
.L_x_23:
[----:B------:R-:W2:Y:S02]  /*3440*/  S2UR UR4, SR_CgaCtaId ;  /* 0x00000000000479c3 */ /* 0x000ea40000008800 */
[----:B--2---:R-:W-:-:S04]  /*3450*/  UISETP.NE.AND UP0, UPT, UR4, URZ, UPT ;  /* 0x000000ff0400728c */ /* 0x004fc8000bf05270 */
[----:B------:R-:W-:-:S09]  /*3460*/  UISETP.NE.OR UP0, UPT, UR17, 0x1, UP0 ;  /* 0x000000011100788c */ /* 0x000fd20008705670 */
[----:B------:R-:W-:Y:S05]  /*3470*/  BRA.U UP0, `(.L_x_61) ;  /* 0x00000005004c7547 */ /* 0x000fea000b800000 */
[----:B------:R-:W2:Y:S01]  /*3480*/  S2UR UR5, SR_CgaCtaId ;  /* 0x00000000000579c3 */ /* 0x000ea20000008800 */
[----:B------:R-:W-:Y:S01]  /*3490*/  UMOV UR4, 0x400 ;  /* 0x0000040000047882 */ /* 0x000fe20000000000 */
[----:B------:R-:W-:Y:S01]  /*34a0*/  ISETP.GE.U32.AND P2, PT, R0, 0x4, PT ;  /* 0x000000040000780c */ /* 0x000fe20003f46070 */
[----:B------:R-:W-:Y:S01]  /*34b0*/  IMAD.MOV.U32 R12, RZ, RZ, 0x1 ;  /* 0x00000001ff0c7424 */ /* 0x000fe200078e00ff */
[----:B------:R-:W-:Y:S02]  /*34c0*/  CS2R R10, SRZ ;  /* 0x00000000000a7805 */ /* 0x000fe4000001ff00 */
[----:B------:R-:W-:Y:S01]  /*34d0*/  CS2R R8, SRZ ;  /* 0x0000000000087805 */ /* 0x000fe2000001ff00 */
[----:B--2---:R-:W-:-:S03]  /*34e0*/  ULEA UR6, UR5, UR4, 0x18 ;  /* 0x0000000405067291 */ /* 0x004fc6000f8ec0ff */
[----:B------:R-:W-:-:S09]  /*34f0*/  UMOV UR5, URZ ;  /* 0x000000ff00057c82 */ /* 0x000fd20008000000 */
.L_x_65:
[----:B------:R-:W-:Y:S02]  /*3500*/  LEA R2, R8, UR6, 0x3 ;  /* 0x0000000608027c11 */ /* 0x000fe4000f8e18ff */
[----:B------:R-:W-:-:S03]  /*3510*/  SHF.L.U32 R4, R9, 0x1f, RZ ;  /* 0x0000001f09047819 */ /* 0x000fc600000006ff */
[----:B------:R-:W-:Y:S01]  /*3520*/  VIADD R5, R2, 0x1d0 ;  /* 0x000001d002057836 */ /* 0x000fe20000000000 */
[----:B------:R-:W2:Y:S02]  /*3530*/  SYNCS.PHASECHK.TRANS64.TRYWAIT P0, [R2+URZ+0x1c0], R4 ;  /* 0x0001c004020075a7 */ /* 0x000ea400080011ff */
[----:B--2---:R-:W-:Y:S05]  /*3540*/  @!P0 BRA `(.L_x_62) ;  /* 0x0000006000688947 */ /* 0x004fea0003800000 */
.L_x_188:
[----:B------:R-:W-:Y:S01]  /*3550*/  ULEA UR4, UR5, UR6, 0x3 ;  /* 0x0000000605047291 */ /* 0x000fe2000f8e18ff */
[----:B--2---:R-:W-:Y:S01]  /*3560*/  PRMT R2, RZ, 0x654, R5 ;  /* 0x00000654ff027816 */ /* 0x004fe20000000005 */
[----:B------:R-:W-:Y:S01]  /*3570*/  @!P2 IMAD.MOV.U32 R4, RZ, RZ, 0x10 ;  /* 0x00000010ff04a424 */ /* 0x000fe200078e00ff */
[----:B------:R-:W-:Y:S01]  /*3580*/  SHF.L.U32 R5, R12, 0x1f, RZ ;  /* 0x0000001f0c057819 */ /* 0x000fe200000006ff */
[----:B------:R-:W-:Y:S01]  /*3590*/  UIADD3 UR7, UPT, UPT, UR4, 0x160, URZ ;  /* 0x0000016004077890 */ /* 0x000fe2000fffe0ff */
[----:B------:R2:W-:Y:S05]  /*35a0*/  SYNCS.ARRIVE.TRANS64.RED.A1T0 RZ, [R2+URZ], RZ ;  /* 0x000000ff02ff79a7 */ /* 0x0005ea00081004ff */
[----:B------:R-:W-:Y:S01]  /*35b0*/  IMAD.U32 R6, RZ, RZ, UR7 ;  /* 0x00000007ff067e24 */ /* 0x000fe2000f8e00ff */
[----:B------:R-:W3:Y:S04]  /*35c0*/  SYNCS.PHASECHK.TRANS64.TRYWAIT P0, [UR4+0x170], R5 ;  /* 0x00017005ff0075a7 */ /* 0x000ee80008001104 */
[----:B------:R-:W-:Y:S01]  /*35d0*/  PRMT R6, R0, 0x654, R6 ;  /* 0x0000065400067816 */ /* 0x000fe20000000006 */
[----:B--23--:R-:W-:Y:S06]  /*35e0*/  @!P0 BRA `(.L_x_63) ;  /* 0x0000006000548947 */ /* 0x00cfec0003800000 */
.L_x_190:
[----:B------:R-:W-:Y:S01]  /*35f0*/  ULEA UR8, UR5, UR6, 0x4 ;  /* 0x0000000605087291 */ /* 0x000fe2000f8e20ff */
[----:B------:R-:W-:Y:S01]  /*3600*/  SEL R3, R6, R3, !P2 ;  /* 0x0000000306037207 */ /* 0x000fe20005000000 */
[----:B------:R-:W-:Y:S01]  /*3610*/  UIADD3 UR9, UPT, UPT, UR4, 0x160, URZ ;  /* 0x0000016004097890 */ /* 0x000fe2000fffe0ff */
[----:B--2---:R-:W-:Y:S01]  /*3620*/  LEA R2, R11, UR6, 0x3 ;  /* 0x000000060b027c11 */ /* 0x004fe2000f8e18ff */
[----:B------:R-:W-:Y:S01]  /*3630*/  UIADD3 UR8, UPT, UPT, UR8, 0x1f0, URZ ;  /* 0x000001f008087890 */ /* 0x000fe2000fffe0ff */
[----:B------:R2:W-:Y:S01]  /*3640*/  @!P2 SYNCS.ARRIVE.TRANS64.RED RZ, [R3+URZ], R4 ;  /* 0x0000000403ffa9a7 */ /* 0x0005e200080004ff */
[----:B------:R-:W-:Y:S01]  /*3650*/  UIADD3 UR4, UPT, UPT, UR5, 0x1, URZ ;  /* 0x0000000105047890 */ /* 0x000fe2000fffe0ff */
[----:B------:R-:W-:-:S03]  /*3660*/  VIADD R8, R8, 0x1 ;  /* 0x0000000108087836 */ /* 0x000fc60000000000 */
[----:B------:R-:W-:Y:S02]  /*3670*/  UISETP.NE.AND UP0, UPT, UR4, 0x2, UPT ;  /* 0x000000020400788c */ /* 0x000fe4000bf05270 */
[----:B------:R-:W-:Y:S01]  /*3680*/  ISETP.NE.AND P0, PT, R8, 0x2, PT ;  /* 0x000000020800780c */ /* 0x000fe20003f05270 */
[----:B------:R-:W-:Y:S06]  /*3690*/  UGETNEXTWORKID.BROADCAST [UR8], [UR9] ;  /* 0x00000000080073ca */ /* 0x000fec0008000100 */
[----:B------:R-:W-:Y:S02]  /*36a0*/  USEL UR7, URZ, 0x1, UP0 ;  /* 0x00000001ff077887 */ /* 0x000fe40008000000 */
[----:B------:R-:W-:-:S04]  /*36b0*/  USEL UR5, UR4, URZ, UP0 ;  /* 0x000000ff04057287 */ /* 0x000fc80008000000 */
[----:B------:R-:W-:Y:S02]  /*36c0*/  LOP3.LUT R12, R12, UR7, RZ, 0x3c, !PT ;  /* 0x000000070c0c7c12 */ /* 0x000fe4000f8e3cff */
[----:B--2---:R-:W-:-:S04]  /*36d0*/  SHF.L.U32 R4, R10, 0x1f, RZ ;  /* 0x0000001f0a047819 */ /* 0x004fc800000006ff */
[----:B------:R-:W2:Y:S02]  /*36e0*/  SYNCS.PHASECHK.TRANS64.TRYWAIT P1, [R2+URZ+0x160], R4 ;  /* 0x00016004020075a7 */ /* 0x000ea400080211ff */
[----:B--2---:R-:W-:Y:S05]  /*36f0*/  @!P1 BRA `(.L_x_64) ;  /* 0x0000006000289947 */ /* 0x004fea0003800000 */
.L_x_191:
[C---:B--2---:R-:W-:Y:S01]  /*3700*/  LEA R4, R11.reuse, UR6, 0x4 ;  /* 0x000000060b047c11 */ /* 0x044fe2000f8e20ff */
[----:B------:R-:W-:Y:S01]  /*3710*/  VIADD R2, R2, 0x170 ;  /* 0x0000017002027836 */ /* 0x000fe20000000000 */
[----:B------:R-:W-:Y:S01]  /*3720*/  SEL R8, R8, RZ, P0 ;  /* 0x000000ff08087207 */ /* 0x000fe20000000000 */
[----:B------:R-:W-:-:S03]  /*3730*/  VIADD R11, R11, 0x1 ;  /* 0x000000010b0b7836 */ /* 0x000fc60000000000 */
[----:B------:R-:W2:Y:S01]  /*3740*/  LDS.128 R4, [R4+0x1f0] ;  /* 0x0001f00004047984 */ /* 0x000ea20000000c00 */
[----:B------:R-:W-:Y:S02]  /*3750*/  PRMT R2, RZ, 0x654, R2 ;  /* 0x00000654ff027816 */ /* 0x000fe40000000002 */
[C---:B------:R-:W-:Y:S01]  /*3760*/  ISETP.NE.AND P1, PT, R11.reuse, 0x2, PT ;  /* 0x000000020b00780c */ /* 0x040fe20003f25270 */
[----:B------:R-:W-:Y:S01]  /*3770*/  @!PT LDS RZ, [RZ] ;  /* 0x00000000fffff984 */ /* 0x000fe20000000800 */
[----:B------:R-:W-:Y:S01]  /*3780*/  @!PT LDS RZ, [RZ] ;  /* 0x00000000fffff984 */ /* 0x000fe20000000800 */
[----:B------:R-:W-:Y:S01]  /*3790*/  @!PT LDS RZ, [RZ] ;  /* 0x00000000fffff984 */ /* 0x000fe20000000800 */
[----:B------:R-:W-:Y:S01]  /*37a0*/  @!PT LDS RZ, [RZ] ;  /* 0x00000000fffff984 */ /* 0x000fe20000000800 */
[----:B------:R3:W-:Y:S06]  /*37b0*/  MEMBAR.ALL.CTA ;  /* 0x0000000000007992 */ /* 0x0007ec0000008000 */
[----:B---3--:R-:W3:Y:S01]  /*37c0*/  FENCE.VIEW.ASYNC.S ;  /* 0x00000000000073c6 */ /* 0x008ee20000000000 */
[----:B------:R-:W-:Y:S01]  /*37d0*/  SEL R11, R11, RZ, P1 ;  /* 0x000000ff0b0b7207 */ /* 0x000fe20000800000 */
[----:B---3--:R3:W-:Y:S01]  /*37e0*/  SYNCS.ARRIVE.TRANS64.RED.A1T0 RZ, [R2+URZ], RZ ;  /* 0x000000ff02ff79a7 */ /* 0x0087e200081004ff */
[----:B--2---:R-:W-:-:S02]  /*37f0*/  LOP3.LUT P3, RZ, R6, 0x1, RZ, 0xc0, !PT ;  /* 0x0000000106ff7812 */ /* 0x004fc4000786c0ff */
[----:B------:R-:W-:-:S04]  /*3800*/  SEL R4, RZ, 0x1, P1 ;  /* 0x00000001ff047807 */ /* 0x000fc80000800000 */
[----:B------:R-:W-:Y:S02]  /*3810*/  LOP3.LUT R10, R10, R4, RZ, 0x3c, !PT ;  /* 0x000000040a0a7212 */ /* 0x000fe400078e3cff */
[----:B---3--:R-:W-:-:S04]  /*3820*/  SEL R2, RZ, 0x1, P0 ;  /* 0x00000001ff027807 */ /* 0x008fc80000000000 */
[----:B------:R-:W-:Y:S01]  /*3830*/  LOP3.LUT R9, R9, R2, RZ, 0x3c, !PT ;  /* 0x0000000209097212 */ /* 0x000fe200078e3cff */
[----:B------:R-:W-:Y:S06]  /*3840*/  @P3 BRA `(.L_x_65) ;  /* 0xfffffffc002c3947 */ /* 0x000fec000383ffff */
[----:B------:R-:W-:Y:S01]  /*3850*/  ULEA UR4, UR5, UR6, 0x3 ;  /* 0x0000000605047291 */ /* 0x000fe2000f8e18ff */
[----:B------:R-:W-:-:S08]  /*3860*/  SHF.L.U32 R2, R12, 0x1f, RZ ;  /* 0x0000001f0c027819 */ /* 0x000fd000000006ff */
[----:B------:R-:W2:Y:S02]  /*3870*/  SYNCS.PHASECHK.TRANS64 P0, [UR4+0x170], R2 ;  /* 0x00017002ff0075a7 */ /* 0x000ea40008001004 */
[----:B--2---:R-:W-:Y:S05]  /*3880*/  @P0 BRA `(.L_x_66) ;  /* 0x0000000000080947 */ /* 0x004fea0003800000 */
[----:B------:R-:W2:Y:S02]  /*3890*/  SYNCS.PHASECHK.TRANS64.TRYWAIT P0, [UR4+0x170], R2 ;  /* 0x00017002ff0075a7 */ /* 0x000ea40008001104 */
[----:B--2---:R-:W-:Y:S05]  /*38a0*/  @!P0 BRA `(.L_x_67) ;  /* 0x0000005c00d08947 */ /* 0x004fea0003800000 */
.L_x_66:
[----:B------:R-:W-:-:S04]  /*38b0*/  UIADD3 UR7, UPT, UPT, UR5, 0x1, URZ ;  /* 0x0000000105077890 */ /* 0x000fc8000fffe0ff */
[----:B------:R-:W-:-:S04]  /*38c0*/  UISETP.NE.AND UP0, UPT, UR7, 0x2, UPT ;  /* 0x000000020700788c */ /* 0x000fc8000bf05270 */
[----:B------:R-:W-:Y:S02]  /*38d0*/  USEL UR8, URZ, 0x1, UP0 ;  /* 0x00000001ff087887 */ /* 0x000fe40008000000 */
[----:B------:R-:W-:-:S04]  /*38e0*/  USEL UR7, UR7, URZ, UP0 ;  /* 0x000000ff07077287 */ /* 0x000fc80008000000 */
[----:B------:R-:W-:Y:S01]  /*38f0*/  ULEA UR7, UR7, UR6, 0x3 ;  /* 0x0000000607077291 */ /* 0x000fe2000f8e18ff */
[----:B--2---:R-:W-:-:S04]  /*3900*/  LOP3.LUT R2, R12, UR8, RZ, 0x3c, !PT ;  /* 0x000000080c027c12 */ /* 0x004fc8000f8e3cff */
[----:B------:R-:W-:-:S04]  /*3910*/  SHF.L.U32 R0, R2, 0x1f, RZ ;  /* 0x0000001f02007819 */ /* 0x000fc800000006ff */
[----:B------:R-:W2:Y:S02]  /*3920*/  SYNCS.PHASECHK.TRANS64 P0, [UR7+0x170], R0 ;  /* 0x00017000ff0075a7 */ /* 0x000ea40008001007 */
[----:B-12---:R-:W-:Y:S05]  /*3930*/  @P0 EXIT ;  /* 0x000000000000094d */ /* 0x006fea0003800000 */
[----:B------:R-:W-:Y:S02]  /*3940*/  SHF.L.U32 R2, R2, 0x1f, RZ ;  /* 0x0000001f02027819 */ /* 0x000fe400000006ff */
[----:B------:R-:W-:-:S07]  /*3950*/  MOV R0, UR7 ;  /* 0x0000000700007c02 */ /* 0x000fce0008000f00 */
.L_x_68:
[----:B-1----:R1:W2:Y:S02]  /*3960*/  SYNCS.PHASECHK.TRANS64.TRYWAIT P0, [R0+URZ+0x170], R2 ;  /* 0x00017002000075a7 */ /* 0x0022a400080011ff */
[----:B--2---:R-:W-:Y:S05]  /*3970*/  @!P0 NANOSLEEP.SYNCS 0x989680 ;  /* 0x009896800000895d */ /* 0x004fea0003900000 */
[----:B------:R-:W2:Y:S02]  /*3980*/  @!P0 SYNCS.PHASECHK.TRANS64 P0, [R0+URZ+0x170], R2 ;  /* 0x00017002000085a7 */ /* 0x000ea400080010ff */
[----:B--2---:R-:W-:Y:S05]  /*3990*/  @P0 EXIT ;  /* 0x000000000000094d */ /* 0x004fea0003800000 */
[----:B------:R-:W-:Y:S05]  /*39a0*/  BRA `(.L_x_68) ;  /* 0xfffffffc00ec7947 */ /* 0x000fea000383ffff */
.L_x_61:
[----:B------:R-:W-:Y:S05]  /*39b0*/  BRA.U UP4, `(.L_x_69) ;  /* 0x0000000d04a07547 */ /* 0x000fea000b800000 */
[----:B------:R-:W2:Y:S01]  /*39c0*/  S2UR UR7, SR_CgaCtaId ;  /* 0x00000000000779c3 */ /* 0x000ea20000008800 */
[----:B------:R-:W-:Y:S01]  /*39d0*/  UMOV UR4, 0x40 ;  /* 0x0000004000047882 */ /* 0x000fe20000000000 */
[----:B------:R-:W-:Y:S01]  /*39e0*/  NOP ;  /* 0x0000000000007918 */ /* 0x000fe20000000000 */
[----:B------:R-:W-:Y:S01]  /*39f0*/  UMOV UR6, 0x400 ;  /* 0x0000040000067882 */ /* 0x000fe20000000000 */
[----:B--2---:R-:W-:Y:S02]  /*3a00*/  ULEA UR5, UR7, UR4, 0x18 ;  /* 0x0000000407057291 */ /* 0x004fe4000f8ec0ff */
[----:B------:R-:W-:-:S07]  /*3a10*/  ULEA UR6, UR7, UR6, 0x18 ;  /* 0x0000000607067291 */ /* 0x000fce000f8ec0ff */
[----:B------:R-:W2:Y:S02]  /*3a20*/  LDS.U8 R0, [UR5+0x1c] ;  /* 0x00001c05ff007984 */ /* 0x000ea40008000000 */
[----:B--2---:R-:W-:-:S13]  /*3a30*/  ISETP.NE.AND P0, PT, R0, RZ, PT ;  /* 0x000000ff0000720c */ /* 0x004fda0003f05270 */
[----:B------:R-:W-:Y:S05]  /*3a40*/  @P0 BRA `(.L_x_70) ;  /* 0x0000000000580947 */ /* 0x000fea0003800000 */
[----:B------:R-:W-:-:S13]  /*3a50*/  ELECT P0, URZ, PT ;  /* 0x0000000000ff782f */ /* 0x000fda0003800000 */
[----:B------:R-:W-:Y:S05]  /*3a60*/  @!P0 BRA `(.L_x_71) ;  /* 0x0000000000608947 */ /* 0x000fea0003800000 */
[----:B------:R-:W-:Y:S01]  /*3a70*/  UMOV UR4, 0x10 ;  /* 0x0000001000047882 */ /* 0x000fe20000000000 */
[----:B------:R-:W-:Y:S01]  /*3a80*/  HFMA2 R0, -RZ, RZ, 0, 5.9604644775390625e-08 ;  /* 0x00000001ff007431 */ /* 0x000fe200000001ff */
[----:B------:R-:W-:-:S03]  /*3a90*/  MOV R3, 0xffff ;  /* 0x0000ffff00037802 */ /* 0x000fc60000000f00 */
[----:B------:R-:W-:Y:S04]  /*3aa0*/  DEPBAR.LE SB2, 0x36 ;  /* 0x0000ad800000791a */ /* 0x000fe80000000000 */
[----:B------:R-:W2:Y:S02]  /*3ab0*/  UTCATOMSWS.FIND_AND_SET.ALIGN UP0, UR4, UR4 ;  /* 0x00000004000475e3 */ /* 0x000ea40008000800 */
[----:B--2---:R-:W-:Y:S01]  /*3ac0*/  MOV R4, UR4 ;  /* 0x0000000400047c02 */ /* 0x004fe20008000f00 */
[----:B------:R-:W-:Y:S06]  /*3ad0*/  BRA.U UP0, `(.L_x_72) ;  /* 0x0000000100187547 */ /* 0x000fec000b800000 */
.L_x_73:
[----:B------:R-:W-:Y:S05]  /*3ae0*/  NANOSLEEP 0x64 ;  /* 0x000000640000795d */ /* 0x000fea0003800000 */
[----:B------:R-:W-:-:S05]  /*3af0*/  UMOV UR4, 0x10 ;  /* 0x0000001000047882 */ /* 0x000fca0000000000 */
[----:B------:R-:W-:Y:S04]  /*3b00*/  DEPBAR.LE SB2, 0x36 ;  /* 0x0000ad800000791a */ /* 0x000fe80000000000 */
[----:B------:R-:W2:Y:S02]  /*3b10*/  UTCATOMSWS.FIND_AND_SET.ALIGN UP0, UR4, UR4 ;  /* 0x00000004000475e3 */ /* 0x000ea40008000800 */
[----:B--2---:R-:W-:Y:S01]  /*3b20*/  MOV R4, UR4 ;  /* 0x0000000400047c02 */ /* 0x004fe20008000f00 */
[----:B------:R-:W-:Y:S05]  /*3b30*/  BRA.U !UP0, `(.L_x_73) ;  /* 0xfffffffd08e87547 */ /* 0x000fea000b83ffff */
.L_x_72:
[-C--:B------:R-:W-:Y:S02]  /*3b40*/  SHF.L.U32 R3, R3, R4.reuse, RZ ;  /* 0x0000000403037219 */ /* 0x080fe400000006ff */
[----:B------:R-:W-:Y:S01]  /*3b50*/  SHF.L.U32 R0, R0, R4, RZ ;  /* 0x0000000400007219 */ /* 0x000fe200000006ff */
[----:B------:R-:W-:Y:S02]  /*3b60*/  IMAD.SHL.U32 R4, R4, 0x20, RZ ;  /* 0x0000002004047824 */ /* 0x000fe400078e00ff */
[----:B------:R2:W-:Y:S04]  /*3b70*/  ATOMS.OR RZ, [UR5+0x14], R3 ;  /* 0x00001403ffff798c */ /* 0x0005e8000b000005 */
[----:B------:R2:W-:Y:S04]  /*3b80*/  ATOMS.OR RZ, [UR5+0x18], R0 ;  /* 0x00001800ffff798c */ /* 0x0005e8000b000005 */
[----:B------:R2:W-:Y:S01]  /*3b90*/  STS [UR6+0x210], R4 ;  /* 0x00021004ff007988 */ /* 0x0005e20008000806 */
[----:B------:R-:W-:Y:S05]  /*3ba0*/  BRA `(.L_x_71) ;  /* 0x0000000000107947 */ /* 0x000fea0003800000 */
.L_x_70:
[----:B------:R-:W-:Y:S02]  /*3bb0*/  MOV R0, 0xffffffff ;  /* 0xffffffff00007802 */ /* 0x000fe40000000f00 */
[----:B------:R-:W-:-:S03]  /*3bc0*/  MOV R4, 0x3bf0 ;  /* 0x00003bf000047802 */ /* 0x000fc60000000f00 */
[----:B------:R2:W-:Y:S04]  /*3bd0*/  STS [UR6+0x210], R0 ;  /* 0x00021000ff007988 */ /* 0x0005e80008000806 */
[----:B-12--5:R-:W-:Y:S05]  /*3be0*/  CALL.REL.NOINC `($__internal_1_$__cuda_sm10x_tcgen05_guardrail_trap_phase_invalid_during_alloc) ;  /* 0x0000006400187944 */ /* 0x026fea0003c00000 */
.L_x_71:
[----:B------:R-:W-:Y:S05]  /*3bf0*/  WARPSYNC.ALL ;  /* 0x0000000000007948 */ /* 0x000fea0003800000 */
[----:B------:R-:W3:Y:S01]  /*3c00*/  S2UR UR4, SR_CgaCtaId ;  /* 0x00000000000479c3 */ /* 0x000ee20000008800 */
[----:B------:R-:W-:Y:S01]  /*3c10*/  UMOV UR17, 0x400 ;  /* 0x0000040000117882 */ /* 0x000fe20000000000 */
[----:B------:R-:W-:-:S06]  /*3c20*/  NOP ;  /* 0x0000000000007918 */ /* 0x000fcc0000000000 */
[----:B------:R-:W-:Y:S06]  /*3c30*/  BAR.ARV 0x6, 0xa0 ;  /* 0x0182800000007b1d */ /* 0x000fec0000002000 */
[----:B------:R-:W4:Y:S01]  /*3c40*/  LDCU UR5, c[0x0][0x38c] ;  /* 0x00007180ff0577ac */ /* 0x000f220008000800 */
[----:B------:R-:W-:Y:S01]  /*3c50*/  LOP3.LUT R2, R2, 0xffff, RZ, 0xc0, !PT ;  /* 0x0000ffff02027812 */ /* 0x000fe200078ec0ff */
[----:B------:R-:W-:Y:S01]  /*3c60*/  IMAD.MOV.U32 R11, RZ, RZ, 0x1 ;  /* 0x00000001ff0b7424 */ /* 0x000fe200078e00ff */
[----:B------:R-:W-:Y:S01]  /*3c70*/  CS2R R8, SRZ ;  /* 0x0000000000087805 */ /* 0x000fe2000001ff00 */
[----:B------:R-:W1:Y:S01]  /*3c80*/  LDCU UR8, c[0x0][0x38c] ;  /* 0x00007180ff0877ac */ /* 0x000e620008000800 */
[----:B------:R-:W-:Y:S01]  /*3c90*/  R2UR UR19, R2 ;  /* 0x00000000021372ca */ /* 0x000fe200000e0000 */
[----:B------:R-:W-:Y:S01]  /*3ca0*/  IMAD.MOV.U32 R10, RZ, RZ, RZ ;  /* 0x000000ffff0a7224 */ /* 0x000fe200078e00ff */
[----:B------:R-:W-:Y:S01]  /*3cb0*/  UMOV UR22, URZ ;  /* 0x000000ff00167c82 */ /* 0x000fe20008000000 */
[----:B------:R-:W-:Y:S01]  /*3cc0*/  UMOV UR14, URZ ;  /* 0x000000ff000e7c82 */ /* 0x000fe20008000000 */
[----:B---3--:R-:W-:Y:S01]  /*3cd0*/  ULEA UR17, UR4, UR17, 0x18 ;  /* 0x0000001104117291 */ /* 0x008fe2000f8ec0ff */
[----:B------:R-:W-:Y:S01]  /*3ce0*/  UMOV UR26, 0x0 ;  /* 0x00000000001a7882 */ /* 0x000fe20000000000 */
[----:B------:R-:W-:-:S02]  /*3cf0*/  UMOV UR27, 0x4200010 ;  /* 0x04200010001b7882 */ /* 0x000fc40000000000 */
[----:B------:R-:W-:Y:S02]  /*3d00*/  UIADD3 UR6, UPT, UPT, UR17, 0x4600, URZ ;  /* 0x0000460011067890 */ /* 0x000fe4000fffe0ff */
[----:B------:R-:W-:Y:S02]  /*3d10*/  UIADD3 UR7, UPT, UPT, UR17, 0x15600, URZ ;  /* 0x0001560011077890 */ /* 0x000fe4000fffe0ff */
[----:B----4-:R-:W-:Y:S01]  /*3d20*/  UIADD3 UR5, UPT, UPT, UR5, 0x1f, URZ ;  /* 0x0000001f05057890 */ /* 0x010fe2000fffe0ff */
[----:B--2---:R-:W2:Y:S01]  /*3d30*/  LDS R0, [UR17+0x210] ;  /* 0x00021011ff007984 */ /* 0x004ea20008000800 */
[----:B------:R-:W-:Y:S02]  /*3d40*/  USHF.R.U32.HI UR6, URZ, 0x4, UR6 ;  /* 0x00000004ff067899 */ /* 0x000fe40008011606 */
[----:B------:R-:W-:Y:S02]  /*3d50*/  USHF.R.S32.HI UR4, URZ, 0x1f, UR5 ;  /* 0x0000001fff047899 */ /* 0x000fe40008011405 */
[----:B------:R-:W-:-:S02]  /*3d60*/  ULOP3.LUT UR6, UR6, 0x3fff, URZ, 0xc0, !UPT ;  /* 0x00003fff06067892 */ /* 0x000fc4000f8ec0ff */
[----:B------:R-:W-:Y:S02]  /*3d70*/  ULEA.HI UR4, UR4, UR5, URZ, 0x5 ;  /* 0x0000000504047291 */ /* 0x000fe4000f8f28ff */
[----:B------:R-:W-:Y:S02]  /*3d80*/  USHF.R.U32.HI UR5, URZ, 0x4, UR7 ;  /* 0x00000004ff057899 */ /* 0x000fe40008011607 */
[----:B------:R-:W-:Y:S02]  /*3d90*/  USHF.R.S32.HI UR28, URZ, 0x5, UR4 ;  /* 0x00000005ff1c7899 */ /* 0x000fe40008011404 */
[----:B------:R-:W-:Y:S02]  /*3da0*/  ULOP3.LUT UR5, UR5, 0x3fff, URZ, 0xc0, !UPT ;  /* 0x00003fff05057892 */ /* 0x000fe4000f8ec0ff */
[----:B------:R-:W-:Y:S02]  /*3db0*/  UISETP.LT.AND UP0, UPT, UR28, 0x1, UPT ;  /* 0x000000011c00788c */ /* 0x000fe4000bf01270 */
[----:B------:R-:W-:-:S02]  /*3dc0*/  ULOP3.LUT UR20, UR6, 0x10000, URZ, 0xfc, !UPT ;  /* 0x0001000006147892 */ /* 0x000fc4000f8efcff */
[----:B------:R-:W-:Y:S02]  /*3dd0*/  USEL UR29, UR28, 0x1, !UP0 ;  /* 0x000000011c1d7887 */ /* 0x000fe4000c000000 */
[----:B------:R-:W-:Y:S02]  /*3de0*/  ULOP3.LUT UR21, UR5, 0x10000, URZ, 0xfc, !UPT ;  /* 0x0001000005157892 */ /* 0x000fe4000f8efcff */
[----:B------:R-:W-:Y:S02]  /*3df0*/  UIADD3 UR29, UPT, UPT, -UR29, URZ, URZ ;  /* 0x000000ff1d1d7290 */ /* 0x000fe4000fffe1ff */
[----:B-1----:R-:W-:Y:S01]  /*3e00*/  UISETP.GE.AND UP4, UPT, UR8, 0x1, UPT ;  /* 0x000000010800788c */ /* 0x002fe2000bf86270 */
[----:B------:R-:W-:Y:S01]  /*3e10*/  UMOV UR24, 0x0 ;  /* 0x0000000000187882 */ /* 0x000fe20000000000 */
[----:B------:R-:W-:Y:S01]  /*3e20*/  UMOV UR25, 0x4200010 ;  /* 0x0420001000197882 */ /* 0x000fe20000000000 */
[----:B--2---:R-:W-:-:S15]  /*3e30*/  R2UR UR30, R0 ;  /* 0x00000000001e72ca */ /* 0x004fde00000e0000 */
.L_x_80:
[----:B------:R-:W-:Y:S02]  /*3e40*/  LEA R0, R10, UR17, 0x3 ;  /* 0x000000110a007c11 */ /* 0x000fe4000f8e18ff */
[----:B------:R-:W-:Y:S02]  /*3e50*/  SHF.L.U32 R2, R9, 0x1f, RZ ;  /* 0x0000001f09027819 */ /* 0x000fe400000006ff */
[----:B------:R-:W-:Y:S01]  /*3e60*/  PLOP3.LUT P0, PT, PT, PT, UP4, 0x80, 0x8 ;  /* 0x000000000008781c */ /* 0x000fe20003f0f048 */
[----:B------:R-:W-:Y:S01]  /*3e70*/  VIADD R3, R0, 0x170 ;  /* 0x0000017000037836 */ /* 0x000fe20000000000 */
[----:B-1----:R-:W1:Y:S02]  /*3e80*/  SYNCS.PHASECHK.TRANS64.TRYWAIT P1, [R0+URZ+0x160], R2 ;  /* 0x00016002000075a7 */ /* 0x002e6400080211ff */
[----:B-1-3--:R-:W-:Y:S09]  /*3e90*/  @!P1 BRA `(.L_x_74) ;  /* 0x00000058006c9947 */ /* 0x00aff20003800000 */
.L_x_193:
[----:B------:R-:W-:Y:S01]  /*3ea0*/  LEA R4, R10, UR17, 0x4 ;  /* 0x000000110a047c11 */ /* 0x000fe2000f8e20ff */
[----:B------:R-:W-:Y:S01]  /*3eb0*/  @UP4 ULEA UR4, UR14, UR17, 0x3 ;  /* 0x000000110e044291 */ /* 0x000fe2000f8e18ff */
[----:B------:R-:W-:Y:S01]  /*3ec0*/  PLOP3.LUT P2, PT, PT, PT, PT, 0x80, 0x8 ;  /* 0x000000000008781c */ /* 0x000fe20003f4f070 */
[----:B------:R-:W-:Y:S01]  /*3ed0*/  ULEA UR23, UR22, UR17, 0x3 ;  /* 0x0000001116177291 */ /* 0x000fe2000f8e18ff */
[----:B------:R-:W-:Y:S02]  /*3ee0*/  PRMT R3, RZ, 0x654, R3 ;  /* 0x00000654ff037816 */ /* 0x000fe40000000003 */
[----:B------:R-:W2:Y:S01]  /*3ef0*/  LDS.128 R4, [R4+0x1f0] ;  /* 0x0001f00004047984 */ /* 0x000ea20000000c00 */
[----:B-1----:R-:W-:Y:S02]  /*3f00*/  @P0 SHF.L.U32 R2, R8, 0x1f, RZ ;  /* 0x0000001f08020819 */ /* 0x002fe400000006ff */
[----:B------:R-:W-:Y:S01]  /*3f10*/  SHF.L.U32 R0, R11, 0x1f, RZ ;  /* 0x0000001f0b007819 */ /* 0x000fe200000006ff */
[----:B------:R-:W-:Y:S01]  /*3f20*/  @!PT LDS RZ, [RZ] ;  /* 0x00000000fffff984 */ /* 0x000fe20000000800 */
[----:B------:R-:W-:Y:S01]  /*3f30*/  @!PT LDS RZ, [RZ] ;  /* 0x00000000fffff984 */ /* 0x000fe20000000800 */
[----:B------:R-:W-:Y:S01]  /*3f40*/  @!PT LDS RZ, [RZ] ;  /* 0x00000000fffff984 */ /* 0x000fe20000000800 */
[----:B------:R-:W-:Y:S01]  /*3f50*/  @!PT LDS RZ, [RZ] ;  /* 0x00000000fffff984 */ /* 0x000fe20000000800 */
[----:B------:R1:W-:Y:S06]  /*3f60*/  MEMBAR.ALL.CTA ;  /* 0x0000000000007992 */ /* 0x0003ec0000008000 */
[----:B-1----:R-:W1:Y:S02]  /*3f70*/  FENCE.VIEW.ASYNC.S ;  /* 0x00000000000073c6 */ /* 0x002e640000000000 */
[----:B-1----:R1:W-:Y:S01]  /*3f80*/  SYNCS.ARRIVE.TRANS64.RED.A1T0 RZ, [R3+URZ], RZ ;  /* 0x000000ff03ff79a7 */ /* 0x0023e200081004ff */
[----:B------:R1:W3:Y:S01]  /*3f90*/  @P0 SYNCS.PHASECHK.TRANS64.TRYWAIT P2, [UR4], R2 ;  /* 0x00000002ff0005a7 */ /* 0x0002e20008041104 */
[----:B------:R-:W-:Y:S01]  /*3fa0*/  ULEA.HI UR4, UR22, UR22, URZ, 0x1 ;  /* 0x0000001616047291 */ /* 0x000fe2000f8f08ff */
[----:B--2---:R-:W-:-:S03]  /*3fb0*/  LOP3.LUT P1, RZ, R6, 0x1, RZ, 0xc0, !PT ;  /* 0x0000000106ff7812 */ /* 0x004fc6000782c0ff */
[----:B------:R-:W-:Y:S02]  /*3fc0*/  USHF.L.U32 UR18, UR4, 0x6, URZ ;  /* 0x0000000604127899 */ /* 0x000fe400080006ff */
[----:B------:R-:W-:Y:S02]  /*3fd0*/  ULOP3.LUT UR4, UR4, 0xffe, URZ, 0xc0, !UPT ;  /* 0x00000ffe04047892 */ /* 0x000fe4000f8ec0ff */
[----:B------:R-:W-:Y:S02]  /*3fe0*/  ULOP3.LUT UR18, UR18, 0xffffff80, URZ, 0xc0, !UPT ;  /* 0xffffff8012127892 */ /* 0x000fe4000f8ec0ff */
[----:B------:R-:W-:Y:S02]  /*3ff0*/  UIADD3 UR4, UPT, UPT, -UR4, UR22, URZ ;  /* 0x0000001604047290 */ /* 0x000fe4000fffe1ff */
[----:B------:R-:W-:Y:S01]  /*4000*/  UIADD3 UR18, UPT, UPT, UR30, UR18, URZ ;  /* 0x000000121e127290 */ /* 0x000fe2000fffe0ff */
[----:B------:R-:W2:Y:S03]  /*4010*/  SYNCS.PHASECHK.TRANS64.TRYWAIT P0, [UR23+0x1a0], R0 ;  /* 0x0001a000ff0075a7 */ /* 0x000ea60008001117 */
[----:B------:R-:W-:Y:S01]  /*4020*/  ULEA UR18, UR4, UR18, 0x14 ;  /* 0x0000001204127291 */ /* 0x000fe2000f8ea0ff */
[----:B-123--:R-:W-:Y:S11]  /*4030*/  @!P0 BRA `(.L_x_75) ;  /* 0x0000005800188947 */ /* 0x00eff60003800000 */
.L_x_195:
[----:B------:R-:W-:Y:S01]  /*4040*/  IADD3 R10, PT, PT, R10, 0x1, RZ ;  /* 0x000000010a0a7810 */ /* 0x000fe20007ffe0ff */
[----:B------:R-:W-:Y:S06]  /*4050*/  BRA.U !UP4, `(.L_x_76) ;  /* 0x000000010c987547 */ /* 0x000fec000b800000 */
[----:B------:R-:W-:Y:S01]  /*4060*/  UPLOP3.LUT UP2, UPT, UPT, UPT, UPT, 0x40, 0x4 ;  /* 0x000000000004789c */ /* 0x000fe20003f4e870 */
[----:B------:R-:W-:Y:S01]  /*4070*/  UMOV UR16, UR29 ;  /* 0x0000001d00107c82 */ /* 0x000fe20008000000 */
[----:B------:R-:W-:Y:S01]  /*4080*/  UMOV UR15, UR28 ;  /* 0x0000001c000f7c82 */ /* 0x000fe20008000000 */
[----:B------:R-:W-:-:S08]  /*4090*/  UMOV UR6, UR14 ;  /* 0x0000000e00067c82 */ /* 0x000fd00008000000 */
.L_x_79:
[----:B------:R-:W-:Y:S02]  /*40a0*/  UIADD3 UR16, UPT, UPT, UR16, 0x1, URZ ;  /* 0x0000000110107890 */ /* 0x000fe4000fffe0ff */
[----:B--2---:R-:W-:Y:S02]  /*40b0*/  ULEA UR5, UR6, UR17, 0x3 ;  /* 0x0000001106057291 */ /* 0x004fe4000f8e18ff */
[----:B------:R-:W-:Y:S01]  /*40c0*/  UISETP.NE.AND UP3, UPT, UR16, URZ, UPT ;  /* 0x000000ff1000728c */ /* 0x000fe2000bf65270 */
[----:B---3--:R-:W-:Y:S10]  /*40d0*/  @P2 BRA `(.L_x_77) ;  /* 0x00000000000c2947 */ /* 0x008ff40003800000 */
[----:B-1----:R-:W-:Y:S04]  /*40e0*/  SHF.L.U32 R2, R8, 0x1f, RZ ;  /* 0x0000001f08027819 */ /* 0x002fe800000006ff */
[----:B------:R-:W1:Y:S02]  /*40f0*/  SYNCS.PHASECHK.TRANS64.TRYWAIT P0, [UR5], R2 ;  /* 0x00000002ff0075a7 */ /* 0x000e640008001105 */
[----:B-1----:R-:W-:Y:S05]  /*4100*/  @!P0 BRA `(.L_x_78) ;  /* 0x0000005400fc8947 */ /* 0x002fea0003800000 */
.L_x_77:
[----:B------:R-:W-:Y:S01]  /*4110*/  UISETP.NE.AND UP0, UPT, UR15, 0x1, UPT ;  /* 0x000000010f00788c */ /* 0x000fe2000bf05270 */
[----:B------:R-:W-:Y:S01]  /*4120*/  PLOP3.LUT P2, PT, PT, PT, PT, 0x80, 0x8 ;  /* 0x000000000008781c */ /* 0x000fe20003f4f070 */
[----:B------:R-:W-:Y:S02]  /*4130*/  UIADD3 UR4, UPT, UPT, UR6, 0x1, URZ ;  /* 0x0000000106047890 */ /* 0x000fe4000fffe0ff */
[----:B------:R-:W-:Y:S02]  /*4140*/  ULEA UR12, UR6, UR21, 0x9 ;  /* 0x00000015060c7291 */ /* 0x000fe4000f8e48ff */
[----:B------:R-:W-:Y:S01]  /*4150*/  UISETP.NE.AND UP1, UPT, UR4, 0x11, UPT ;  /* 0x000000110400788c */ /* 0x000fe2000bf25270 */
[----:B------:R-:W-:Y:S01]  /*4160*/  PLOP3.LUT P0, PT, PT, PT, UP0, 0x80, 0x8 ;  /* 0x000000000008781c */ /* 0x000fe20003f0f008 */
[----:B------:R-:W-:Y:S02]  /*4170*/  UIADD3 UR10, UPT, UPT, UR12, 0x2, URZ ;  /* 0x000000020c0a7890 */ /* 0x000fe4000fffe0ff */
[----:B------:R-:W-:Y:S02]  /*4180*/  USEL UR7, URZ, 0x1, UP1 ;  /* 0x00000001ff077887 */ /* 0x000fe40008800000 */
[----:B------:R-:W-:Y:S02]  /*4190*/  USEL UR14, UR4, URZ, UP1 ;  /* 0x000000ff040e7287 */ /* 0x000fe40008800000 */
[----:B------:R-:W-:Y:S02]  /*41a0*/  UIADD3 UR15, UPT, UPT, UR15, -0x1, URZ ;  /* 0xffffffff0f0f7890 */ /* 0x000fe4000fffe0ff */
[----:B------:R-:W-:Y:S01]  /*41b0*/  @UP0 ULEA UR4, UR14, UR17, 0x3 ;  /* 0x000000110e040291 */ /* 0x000fe2000f8e18ff */
[----:B------:R-:W-:Y:S01]  /*41c0*/  LOP3.LUT R8, R8, UR7, RZ, 0x3c, !PT ;  /* 0x0000000708087c12 */ /* 0x000fe2000f8e3cff */
[----:B------:R-:W-:Y:S01]  /*41d0*/  UIADD3 UR7, UPT, UPT, UR5, 0x88, URZ ;  /* 0x0000008805077890 */ /* 0x000fe2000fffe0ff */
[----:B------:R-:W-:Y:S02]  /*41e0*/  UMOV UR13, 0x80004020 ;  /* 0x80004020000d7882 */ /* 0x000fe40000000000 */
[----:B-1----:R-:W-:Y:S01]  /*41f0*/  @P0 SHF.L.U32 R0, R8, 0x1f, RZ ;  /* 0x0000001f08000819 */ /* 0x002fe200000006ff */
[----:B------:R-:W-:Y:S01]  /*4200*/  UMOV UR5, 0x80004020 ;  /* 0x8000402000057882 */ /* 0x000fe20000000000 */
[----:B------:R-:W-:Y:S01]  /*4210*/  UMOV UR11, 0x80004020 ;  /* 0x80004020000b7882 */ /* 0x000fe20000000000 */
[----:B------:R-:W-:Y:S01]  /*4220*/  UMOV UR9, 0x80004020 ;  /* 0x8000402000097882 */ /* 0x000fe20000000000 */
[----:B------:R2:W3:Y:S01]  /*4230*/  @P0 SYNCS.PHASECHK.TRANS64.TRYWAIT P2, [UR4], R0 ;  /* 0x00000000ff0005a7 */ /* 0x0004e20008041104 */
[----:B------:R-:W-:Y:S03]  /*4240*/  ULEA UR4, UR6, UR20, 0x8 ;  /* 0x0000001406047291 */ /* 0x000fe6000f8e40ff */
[----:B------:R-:W-:Y:S01]  /*4250*/  UMOV UR6, UR14 ;  /* 0x0000000e00067c82 */ /* 0x000fe20008000000 */
[----:B------:R-:W-:Y:S05]  /*4260*/  UIADD3 UR8, UPT, UPT, UR4, 0x2, URZ ;  /* 0x0000000204087890 */ /* 0x000fea000fffe0ff */
[----:B------:R2:W-:Y:S01]  /*4270*/  UTCHMMA gdesc[UR4], gdesc[UR12], tmem[UR18], tmem[UR26], idesc[UR27], UP2 ;  /* 0x00ff1a0c040075ea */ /* 0x0005e20009000012 */
[----:B------:R-:W-:Y:S03]  /*4280*/  UPLOP3.LUT UP2, UPT, UPT, UPT, UPT, 0x80, 0x8 ;  /* 0x000000000008789c */ /* 0x000fe60003f4f070 */
[----:B------:R2:W-:Y:S01]  /*4290*/  UTCHMMA gdesc[UR8], gdesc[UR10], tmem[UR18], tmem[UR24], idesc[UR25], UPT ;  /* 0x00ff180a080075ea */ /* 0x0005e2000b800012 */
[----:B------:R2:W-:Y:S01]  /*42a0*/  UTCBAR.MULTICAST [UR7], URZ, UR19 ;  /* 0x000000ff070073e9 */ /* 0x0005e20008000813 */
[----:B------:R-:W-:Y:S06]  /*42b0*/  BRA.U UP3, `(.L_x_79) ;  /* 0xfffffffd03787547 */ /* 0x000fec000b83ffff */
.L_x_76:
[----:B--2---:R-:W-:Y:S01]  /*42c0*/  UIADD3 UR4, UPT, UPT, UR22, 0x1, URZ ;  /* 0x0000000116047890 */ /* 0x004fe2000fffe0ff */
[C---:B------:R-:W-:Y:S01]  /*42d0*/  ISETP.NE.AND P0, PT, R10.reuse, 0x2, PT ;  /* 0x000000020a00780c */ /* 0x040fe20003f05270 */
[----:B------:R-:W-:Y:S02]  /*42e0*/  UIADD3 UR5, UPT, UPT, UR23, 0x180, URZ ;  /* 0x0000018017057890 */ /* 0x000fe4000fffe0ff */
[----:B------:R-:W-:Y:S01]  /*42f0*/  UISETP.NE.AND UP0, UPT, UR4, 0x4, UPT ;  /* 0x000000040400788c */ /* 0x000fe2000bf05270 */
[----:B-1----:R-:W-:Y:S02]  /*4300*/  SEL R0, RZ, 0x1, P0 ;  /* 0x00000001ff007807 */ /* 0x002fe40000000000 */
[----:B------:R-:W-:Y:S01]  /*4310*/  SEL R10, R10, RZ, P0 ;  /* 0x000000ff0a0a7207 */ /* 0x000fe20000000000 */
[----:B------:R-:W-:Y:S01]  /*4320*/  USEL UR6, URZ, 0x1, UP0 ;  /* 0x00000001ff067887 */ /* 0x000fe20008000000 */
[----:B------:R-:W-:Y:S01]  /*4330*/  LOP3.LUT R9, R9, R0, RZ, 0x3c, !PT ;  /* 0x0000000009097212 */ /* 0x000fe200078e3cff */
[----:B------:R-:W-:Y:S01]  /*4340*/  USEL UR22, UR4, URZ, UP0 ;  /* 0x000000ff04167287 */ /* 0x000fe20008000000 */
[----:B------:R1:W-:Y:S03]  /*4350*/  UTCBAR [UR5], URZ ;  /* 0x000000ff050073e9 */ /* 0x0003e600080000ff */
[----:B------:R-:W-:Y:S01]  /*4360*/  LOP3.LUT R11, R11, UR6, RZ, 0x3c, !PT ;  /* 0x000000060b0b7c12 */ /* 0x000fe2000f8e3cff */
[----:B------:R-:W-:Y:S07]  /*4370*/  @P1 BRA `(.L_x_80) ;  /* 0xfffffff800b01947 */ /* 0x000fee000383ffff */
[----:B------:R-:W2:Y:S01]  /*4380*/  S2UR UR8, SR_CgaCtaId ;  /* 0x00000000000879c3 */ /* 0x000ea20000008800 */
[----:B------:R-:W-:Y:S01]  /*4390*/  ELECT P0, URZ, PT ;  /* 0x0000000000ff782f */ /* 0x000fe20003800000 */
[----:B------:R-:W-:Y:S01]  /*43a0*/  IMAD.MOV.U32 R0, RZ, RZ, 0x1 ;  /* 0x00000001ff007424 */ /* 0x000fe200078e00ff */
[----:B------:R-:W-:Y:S01]  /*43b0*/  UIADD3 UR17, UPT, UPT, UR17, 0x1a0, URZ ;  /* 0x000001a011117890 */ /* 0x000fe2000fffe0ff */
[----:B------:R-:W-:Y:S01]  /*43c0*/  SHF.L.U32 R2, R11, 0x1f, RZ ;  /* 0x0000001f0b027819 */ /* 0x000fe200000006ff */
[----:B------:R-:W-:-:S03]  /*43d0*/  UMOV UR4, 0x40 ;  /* 0x0000004000047882 */ /* 0x000fc60000000000 */
[----:B------:R-:W-:Y:S01]  /*43e0*/  UVIRTCOUNT.DEALLOC.SMPOOL 0x80 ;  /* 0x000000800000784c */ /* 0x000fe20000000000 */
[----:B--2---:R-:W-:Y:S02]  /*43f0*/  ULEA UR8, UR8, UR4, 0x18 ;  /* 0x0000000408087291 */ /* 0x004fe4000f8ec0ff */
[----:B------:R-:W-:-:S07]  /*4400*/  ULEA UR4, UR22, UR17, 0x3 ;  /* 0x0000001116047291 */ /* 0x000fce000f8e18ff */
[----:B------:R2:W-:Y:S02]  /*4410*/  @P0 STS.U8 [UR8+0x1c], R0 ;  /* 0x00001c00ff000988 */ /* 0x0005e40008000008 */
[----:B------:R-:W4:Y:S02]  /*4420*/  SYNCS.PHASECHK.TRANS64.TRYWAIT P0, [UR4], R2 ;  /* 0x00000002ff0075a7 */ /* 0x000f240008001104 */
[----:B--2-4-:R-:W-:Y:S05]  /*4430*/  @!P0 BRA `(.L_x_81) ;  /* 0x0000005400488947 */ /* 0x014fea0003800000 */
.L_x_198:
[----:B------:R-:W-:-:S04]  /*4440*/  UIADD3 UR4, UPT, UPT, UR22, 0x1, URZ ;  /* 0x0000000116047890 */ /* 0x000fc8000fffe0ff */
[----:B------:R-:W-:-:S04]  /*4450*/  UISETP.NE.AND UP0, UPT, UR4, 0x4, UPT ;  /* 0x000000040400788c */ /* 0x000fc8000bf05270 */
[----:B------:R-:W-:Y:S02]  /*4460*/  USEL UR6, URZ, 0x1, UP0 ;  /* 0x00000001ff067887 */ /* 0x000fe40008000000 */
[----:B------:R-:W-:-:S04]  /*4470*/  USEL UR4, UR4, URZ, UP0 ;  /* 0x000000ff04047287 */ /* 0x000fc80008000000 */
[----:B-1----:R-:W-:Y:S01]  /*4480*/  ULEA UR5, UR4, UR17, 0x3 ;  /* 0x0000001104057291 */ /* 0x002fe2000f8e18ff */
[----:B--2---:R-:W-:-:S04]  /*4490*/  LOP3.LUT R2, R11, UR6, RZ, 0x3c, !PT ;  /* 0x000000060b027c12 */ /* 0x004fc8000f8e3cff */
[----:B------:R-:W-:-:S04]  /*44a0*/  SHF.L.U32 R3, R2, 0x1f, RZ ;  /* 0x0000001f02037819 */ /* 0x000fc800000006ff */
[----:B------:R-:W1:Y:S02]  /*44b0*/  SYNCS.PHASECHK.TRANS64.TRYWAIT P0, [UR5], R3 ;  /* 0x00000003ff0075a7 */ /* 0x000e640008001105 */
[----:B-1----:R-:W-:Y:S05]  /*44c0*/  @!P0 BRA `(.L_x_82) ;  /* 0x00000054003c8947 */ /* 0x002fea0003800000 */
.L_x_200:
        /* <DEDUP_REMOVED lines=9> */
.L_x_202:
[----:B------:R-:W-:-:S04]  /*4560*/  UIADD3 UR4, UPT, UPT, UR4, 0x1, URZ ;  /* 0x0000000104047890 */ /* 0x000fc8000fffe0ff */
[----:B------:R-:W-:-:S04]  /*4570*/  UISETP.NE.AND UP0, UPT, UR4, 0x4, UPT ;  /* 0x000000040400788c */ /* 0x000fc8000bf05270 */
[----:B------:R-:W-:Y:S02]  /*4580*/  USEL UR5, URZ, 0x1, UP0 ;  /* 0x00000001ff057887 */ /* 0x000fe40008000000 */
[----:B------:R-:W-:-:S04]  /*4590*/  USEL UR4, UR4, URZ, UP0 ;  /* 0x000000ff04047287 */ /* 0x000fc80008000000 */
[----:B------:R-:W-:Y:S01]  /*45a0*/  ULEA UR4, UR4, UR17, 0x3 ;  /* 0x0000001104047291 */ /* 0x000fe2000f8e18ff */
[----:B------:R-:W-:-:S04]  /*45b0*/  LOP3.LUT R2, R2, UR5, RZ, 0x3c, !PT ;  /* 0x0000000502027c12 */ /* 0x000fc8000f8e3cff */
[----:B------:R-:W-:-:S04]  /*45c0*/  SHF.L.U32 R2, R2, 0x1f, RZ ;  /* 0x0000001f02027819 */ /* 0x000fc800000006ff */
[----:B------:R-:W2:Y:S02]  /*45d0*/  SYNCS.PHASECHK.TRANS64.TRYWAIT P0, [UR4], R2 ;  /* 0x00000002ff0075a7 */ /* 0x000ea40008001104 */
[----:B--2---:R-:W-:Y:S05]  /*45e0*/  @!P0 BRA `(.L_x_84) ;  /* 0x0000005400248947 */ /* 0x004fea0003800000 */
.L_x_204:
[----:B------:R-:W-:Y:S01]  /*45f0*/  NOP ;  /* 0x0000000000007918 */ /* 0x000fe20000000000 */
[----:B-1----:R-:W1:Y:S01]  /*4600*/  LDS R0, [UR8+0x14] ;  /* 0x00001408ff007984 */ /* 0x002e620008000800 */
[----:B------:R-:W-:Y:S01]  /*4610*/  ULOP3.LUT UR4, UR30, 0xffff, URZ, 0xc0, !UPT ;  /* 0x0000ffff1e047892 */ /* 0x000fe2000f8ec0ff */
[----:B------:R-:W-:Y:S01]  /*4620*/  UMOV UR5, 0xffff ;  /* 0x0000ffff00057882 */ /* 0x000fe20000000000 */
[----:B------:R-:W-:Y:S02]  /*4630*/  UMOV UR6, 0x1 ;  /* 0x0000000100067882 */ /* 0x000fe40000000000 */
[----:B------:R-:W-:-:S04]  /*4640*/  USHF.R.U32.HI UR4, URZ, 0x5, UR4 ;  /* 0x00000005ff047899 */ /* 0x000fc80008011604 */
[----:B------:R-:W-:Y:S02]  /*4650*/  USHF.L.U32 UR5, UR5, UR4, URZ ;  /* 0x0000000405057299 */ /* 0x000fe400080006ff */
[----:B------:R-:W-:-:S04]  /*4660*/  USHF.L.U32 UR4, UR6, UR4, URZ ;  /* 0x0000000406047299 */ /* 0x000fc800080006ff */
[----:B-1----:R-:W-:-:S04]  /*4670*/  LOP3.LUT R0, R0, UR5, RZ, 0xc0, !PT ;  /* 0x0000000500007c12 */ /* 0x002fc8000f8ec0ff */
[----:B------:R-:W-:-:S13]  /*4680*/  ISETP.NE.AND P0, PT, R0, UR5, PT ;  /* 0x0000000500007c0c */ /* 0x000fda000bf05270 */
[----:B------:R-:W-:Y:S05]  /*4690*/  @P0 BRA `(.L_x_85) ;  /* 0x0000000000580947 */ /* 0x000fea0003800000 */
[----:B------:R-:W1:Y:S02]  /*46a0*/  LDS R0, [UR8+0x18] ;  /* 0x00001808ff007984 */ /* 0x000e640008000800 */
[----:B-1----:R-:W-:-:S04]  /*46b0*/  LOP3.LUT R0, R0, UR4, RZ, 0xc0, !PT ;  /* 0x0000000400007c12 */ /* 0x002fc8000f8ec0ff */
[----:B------:R-:W-:-:S13]  /*46c0*/  ISETP.NE.AND P0, PT, R0, UR4, PT ;  /* 0x0000000400007c0c */ /* 0x000fda000bf05270 */
[----:B------:R-:W-:Y:S05]  /*46d0*/  @P0 BRA `(.L_x_86) ;  /* 0x00000000003c0947 */ /* 0x000fea0003800000 */
[----:B------:R-:W1:Y:S01]  /*46e0*/  S2R R2, SR_LANEID ;  /* 0x0000000000027919 */ /* 0x000e620000000000 */
[----:B------:R-:W-:-:S06]  /*46f0*/  ULOP3.LUT UR5, URZ, UR5, URZ, 0x33, !UPT ;  /* 0x00000005ff057292 */ /* 0x000fcc000f8e33ff */
[----:B------:R-:W-:-:S04]  /*4700*/  IMAD.U32 R0, RZ, RZ, UR5 ;  /* 0x00000005ff007e24 */ /* 0x000fc8000f8e00ff */
[----:B------:R2:W4:Y:S02]  /*4710*/  REDUX UR7, R0 ;  /* 0x00000000000773c4 */ /* 0x0005240000000000 */
[----:B------:R1:W-:Y:S01]  /*4720*/  UTCATOMSWS.AND URZ, UR5 ;  /* 0x0000000500ff79e3 */ /* 0x0003e20008000000 */
[----:B--2---:R-:W-:Y:S01]  /*4730*/  LOP3.LUT R0, RZ, UR4, RZ, 0x33, !PT ;  /* 0x00000004ff007c12 */ /* 0x004fe2000f8e33ff */
[----:B------:R-:W-:Y:S02]  /*4740*/  VOTEU.ANY UR4, UPT, PT ;  /* 0x0000000000047886 */ /* 0x000fe400038e0100 */
[----:B------:R-:W-:Y:S02]  /*4750*/  UFLO.U32 UR4, UR4 ;  /* 0x00000004000472bd */ /* 0x000fe400080e0000 */
[----:B------:R-:W2:Y:S04]  /*4760*/  REDUX UR6, R0 ;  /* 0x00000000000673c4 */ /* 0x000ea80000000000 */
[----:B-1----:R-:W-:-:S02]  /*4770*/  ISETP.EQ.U32.AND P0, PT, R2, UR4, PT ;  /* 0x0000000402007c0c */ /* 0x002fc4000bf02070 */
[----:B----4-:R-:W-:-:S11]  /*4780*/  MOV R2, UR7 ;  /* 0x0000000700027c02 */ /* 0x010fd60008000f00 */
[----:B------:R1:W-:Y:S01]  /*4790*/  @P0 ATOMS.AND RZ, [UR8+0x14], R2 ;  /* 0x00001402ffff098c */ /* 0x0003e2000a800008 */
[----:B--2---:R-:W-:-:S05]  /*47a0*/  IMAD.U32 R0, RZ, RZ, UR6 ;  /* 0x00000006ff007e24 */ /* 0x004fca000f8e00ff */
[----:B------:R1:W-:Y:S01]  /*47b0*/  @P0 ATOMS.AND RZ, [UR8+0x18], R0 ;  /* 0x00001800ffff098c */ /* 0x0003e2000a800008 */
[----:B------:R-:W-:Y:S05]  /*47c0*/  BRA `(.L_x_87) ;  /* 0x0000000000147947 */ /* 0x000fea0003800000 */
.L_x_86:
[----:B------:R-:W-:Y:S02]  /*47d0*/  MOV R2, 0x47f0 ;  /* 0x000047f000027802 */ /* 0x000fe40000000f00 */
[----:B---3-5:R-:W-:Y:S05]  /*47e0*/  CALL.REL.NOINC `($__internal_0_$__cuda_sm10x_tcgen05_guardrail_trap_col_being_dealloced_not_returned_by_alloc) ;  /* 0x00000058000c7944 */ /* 0x028fea0003c00000 */
[----:B------:R-:W-:Y:S05]  /*47f0*/  BRA `(.L_x_87) ;  /* 0x0000000000087947 */ /* 0x000fea0003800000 */
.L_x_85:
[----:B------:R-:W-:Y:S02]  /*4800*/  MOV R2, 0x4820 ;  /* 0x0000482000027802 */ /* 0x000fe40000000f00 */
[----:B---3-5:R-:W-:Y:S05]  /*4810*/  CALL.REL.NOINC `($__internal_2_$__cuda_sm10x_tcgen05_guardrail_trap_unallocated_columns_being_dealloced) ;  /* 0x0000005800187944 */ /* 0x028fea0003c00000 */
.L_x_87:
[----:B------:R-:W-:Y:S01]  /*4820*/  NOP ;  /* 0x0000000000007918 */ /* 0x000fe20000000000 */
[----:B------:R-:W-:Y:S05]  /*4830*/  EXIT ;  /* 0x000000000000794d */ /* 0x000fea0003800000 */
.L_x_69:
[----:B------:R-:W-:-:S09]  /*4840*/  UISETP.NE.OR UP0, UPT, UR17, 0x3, !UP3 ;  /* 0x000000031100788c */ /* 0x000fd2000df05670 */
[----:B------:R-:W-:Y:S05]  /*4850*/  BRA.U UP0, `(.L_x_88) ;  /* 0x00000011005c7547 */ /* 0x000fea000b800000 */
[----:B------:R-:W2:Y:S01]  /*4860*/  S2UR UR10, SR_CgaCtaId ;  /* 0x00000000000a79c3 */ /* 0x000ea20000008800 */
[----:B------:R-:W3:Y:S01]  /*4870*/  LDCU UR31, c[0x0][0x370] ;  /* 0x00006e00ff1f77ac */ /* 0x000ee20008000800 */
[----:B------:R-:W-:Y:S02]  /*4880*/  HFMA2 R13, -RZ, RZ, 0, 0 ;  /* 0x00000000ff0d7431 */ /* 0x000fe400000001ff */
[----:B------:R-:W-:Y:S01]  /*4890*/  IMAD.MOV.U32 R15, RZ, RZ, 0x1 ;  /* 0x00000001ff0f7424 */ /* 0x000fe200078e00ff */
[----:B------:R-:W-:Y:S01]  /*48a0*/  MOV R7, 0x1000 ;  /* 0x0000100000077802 */ /* 0x000fe20000000f00 */
[----:B------:R-:W3:Y:S01]  /*48b0*/  LDCU.128 UR44, c[0x0][0xb10] ;  /* 0x00016200ff2c77ac */ /* 0x000ee20008000c00 */
[----:B------:R-:W-:Y:S01]  /*48c0*/  IMAD.MOV.U32 R14, RZ, RZ, RZ ;  /* 0x000000ffff0e7224 */ /* 0x000fe200078e00ff */
[----:B------:R-:W4:Y:S01]  /*48d0*/  LDC.64 R16, c[0x0][0x348] ;  /* 0x0000d200ff107b82 */ /* 0x000f220000000a00 */
[----:B------:R-:W1:Y:S01]  /*48e0*/  LDCU UR30, c[0x0][0x374] ;  /* 0x00006e80ff1e77ac */ /* 0x000e620008000800 */
[----:B------:R-:W2:Y:S06]  /*48f0*/  LDCU UR15, c[0x0][0xb0c] ;  /* 0x00016180ff0f77ac */ /* 0x000eac0008000800 */
[----:B------:R-:W4:Y:S01]  /*4900*/  LDC.64 R2, c[0x0][0x888] ;  /* 0x00022200ff027b82 */ /* 0x000f220000000a00 */
[----:B------:R-:W4:Y:S01]  /*4910*/  LDCU UR49, c[0x0][0xb20] ;  /* 0x00016400ff3177ac */ /* 0x000f220008000800 */
[----:B------:R-:W4:Y:S06]  /*4920*/  LDCU UR4, c[0x0][0xb30] ;  /* 0x00016600ff0477ac */ /* 0x000f2c0008000800 */
[----:B------:R-:W4:Y:S01]  /*4930*/  LDC.64 R4, c[0x0][0x890] ;  /* 0x00022400ff047b82 */ /* 0x000f220000000a00 */
[----:B------:R-:W-:Y:S01]  /*4940*/  UMOV UR21, 0x400 ;  /* 0x0000040000157882 */ /* 0x000fe20000000000 */
[----:B---3--:R-:W-:-:S02]  /*4950*/  UIMAD.WIDE.U32 UR6, UR31, UR44, URZ ;  /* 0x0000002c1f0672a5 */ /* 0x008fc4000f8e00ff */
[----:B-1----:R-:W-:Y:S02]  /*4960*/  UIMAD.WIDE.U32 UR8, UR30, UR47, URZ ;  /* 0x0000002f1e0872a5 */ /* 0x002fe4000f8e00ff */
[----:B--2---:R-:W-:Y:S02]  /*4970*/  ULEA UR21, UR10, UR21, 0x18 ;  /* 0x000000150a157291 */ /* 0x004fe4000f8ec0ff */
[----:B------:R-:W-:Y:S02]  /*4980*/  UPLOP3.LUT UP3, UPT, UPT, UPT, UPT, 0x40, 0x4 ;  /* 0x000000000004789c */ /* 0x000fe40003f6e870 */
[----:B------:R-:W-:Y:S02]  /*4990*/  UIADD3 UR37, UPT, UPT, UR21, 0x128, URZ ;  /* 0x0000012815257890 */ /* 0x000fe4000fffe0ff */
[----:B------:R-:W-:Y:S02]  /*49a0*/  UIADD3 UR33, UPT, UPT, UR21, 0x110, URZ ;  /* 0x0000011015217890 */ /* 0x000fe4000fffe0ff */
[----:B------:R-:W-:-:S02]  /*49b0*/  UIADD3 UR25, UPT, UPT, UR21, 0x118, URZ ;  /* 0x0000011815197890 */ /* 0x000fc4000fffe0ff */
[----:B------:R-:W-:Y:S01]  /*49c0*/  UIADD3 UR17, UPT, UPT, UR21, 0x120, URZ ;  /* 0x0000012015117890 */ /* 0x000fe2000fffe0ff */
[----:B------:R-:W-:Y:S01]  /*49d0*/  UMOV UR6, UR7 ;  /* 0x0000000700067c82 */ /* 0x000fe20008000000 */
[----:B------:R-:W-:Y:S01]  /*49e0*/  UMOV UR41, UR9 ;  /* 0x0000000900297c82 */ /* 0x000fe20008000000 */
[----:B------:R-:W-:Y:S02]  /*49f0*/  UISETP.GE.AND UP0, UPT, UR42, 0x1, UPT ;  /* 0x000000012a00788c */ /* 0x000fe4000bf06270 */
[----:B------:R-:W-:Y:S01]  /*4a00*/  UISETP.NE.AND UP4, UPT, UR42, 0x1, UPT ;  /* 0x000000012a00788c */ /* 0x000fe2000bf85270 */
[----:B------:R-:W1:Y:S01]  /*4a10*/  LDCU.64 UR22, c[0x0][0xb28] ;  /* 0x00016500ff1677ac */ /* 0x000e620008000a00 */
[----:B------:R-:W-:Y:S02]  /*4a20*/  UISETP.NE.AND UP6, UPT, UR15, 0x1, UPT ;  /* 0x000000010f00788c */ /* 0x000fe4000bfc5270 */
[----:B------:R-:W-:Y:S02]  /*4a30*/  UISETP.NE.AND UP5, UPT, UR46, 0x1, UPT ;  /* 0x000000012e00788c */ /* 0x000fe4000bfa5270 */
[----:B------:R-:W-:-:S02]  /*4a40*/  UPRMT UR37, UR10, 0x654, UR37 ;  /* 0x000006540a257896 */ /* 0x000fc40008000025 */
[----:B------:R-:W-:Y:S02]  /*4a50*/  USHF.R.U32.HI UR43, URZ, UR45, UR6 ;  /* 0x0000002dff2b7299 */ /* 0x000fe40008011606 */
[----:B------:R-:W-:Y:S02]  /*4a60*/  UPRMT UR40, UR10, 0x654, UR33 ;  /* 0x000006540a287896 */ /* 0x000fe40008000021 */
[----:B------:R-:W-:Y:S02]  /*4a70*/  UPRMT UR39, UR10, 0x654, UR25 ;  /* 0x000006540a277896 */ /* 0x000fe40008000019 */
[----:B------:R-:W-:Y:S02]  /*4a80*/  UPRMT UR38, UR10, 0x654, UR17 ;  /* 0x000006540a267896 */ /* 0x000fe40008000011 */
[----:B----4-:R-:W-:Y:S02]  /*4a90*/  USHF.R.U32.HI UR41, URZ, UR49, UR41 ;  /* 0x00000031ff297299 */ /* 0x010fe40008011629 */
[----:B------:R-:W-:-:S11]  /*4aa0*/  UISETP.NE.AND UP2, UPT, UR4, 0x1, UPT ;  /* 0x000000010400788c */ /* 0x000fd6000bf45270 */
.L_x_99:
[C---:B------:R-:W-:Y:S02]  /*4ab0*/  LEA R12, R14.reuse, UR21, 0x3 ;  /* 0x000000150e0c7c11 */ /* 0x040fe4000f8e18ff */
[----:B------:R-:W-:Y:S02]  /*4ac0*/  SHF.L.U32 R0, R13, 0x1f, RZ ;  /* 0x0000001f0d007819 */ /* 0x000fe400000006ff */
[----:B------:R-:W-:Y:S02]  /*4ad0*/  LEA R8, R14, UR21, 0x4 ;  /* 0x000000150e087c11 */ /* 0x000fe4000f8e20ff */
[----:B--2---:R-:W2:Y:S02]  /*4ae0*/  SYNCS.PHASECHK.TRANS64.TRYWAIT P0, [R12+URZ+0x160], R0 ;  /* 0x000160000c0075a7 */ /* 0x004ea400080011ff */
[----:B--2---:R-:W-:Y:S05]  /*4af0*/  @!P0 BRA `(.L_x_89) ;  /* 0x0000004c00f88947 */ /* 0x004fea0003800000 */
.L_x_205:
        /* <DEDUP_REMOVED lines=8> */
[----:B---3--:R-:W-:Y:S11]  /*4b80*/  LOP3.LUT P0, RZ, R10, 0x1, RZ, 0xc0, !PT ;  /* 0x000000010aff7812 */ /* 0x008ff6000780c0ff */
[----:B------:R-:W-:Y:S02]  /*4b90*/  @!UPT UIADD3 URZ, UPT, UPT, URZ, URZ, URZ ;  /* 0x000000fffffff290 */ /* 0x000fe4000fffe0ff */
[----:B----4-:R-:W-:Y:S01]  /*4ba0*/  VOTEU.ANY UP1, P0 ;  /* 0x0000000000ff7886 */ /* 0x010fe20000020100 */
[----:B------:R-:W-:Y:S11]  /*4bb0*/  PLOP3.LUT P0, PT, PT, PT, UP1, 0x80, 0x8 ;  /* 0x000000000008781c */ /* 0x000ff60003f0f018 */
[----:B------:R-:W-:Y:S02]  /*4bc0*/  @!UPT UIADD3 URZ, UPT, UPT, URZ, URZ, URZ ;  /* 0x000000fffffff290 */ /* 0x000fe4000fffe0ff */
[----:B--2---:R-:W-:Y:S02]  /*4bd0*/  @P0 SHF.R.U32.HI R0, RZ, 0x10, R9 ;  /* 0x00000010ff000819 */ /* 0x004fe40000011609 */
[----:B------:R-:W-:Y:S02]  /*4be0*/  @P0 MOV R6, R8 ;  /* 0x0000000800060202 */ /* 0x000fe40000000f00 */
[----:B------:R-:W-:Y:S01]  /*4bf0*/  @P0 R2UR UR4, R0 ;  /* 0x00000000000402ca */ /* 0x000fe200000e0000 */
[----:B------:R-:W-:Y:S01]  /*4c00*/  VIADD R0, R12, 0x170 ;  /* 0x000001700c007836 */ /* 0x000fe20000000000 */
[----:B------:R-:W-:Y:S02]  /*4c10*/  @P0 LOP3.LUT R8, R9, 0xffff, RZ, 0xc0, !PT ;  /* 0x0000ffff09080812 */ /* 0x000fe400078ec0ff */
[----:B------:R-:W-:Y:S02]  /*4c20*/  @P0 R2UR UR6, R6 ;  /* 0x00000000060602ca */ /* 0x000fe400000e0000 */
[----:B------:R-:W-:Y:S02]  /*4c30*/  PRMT R0, RZ, 0x654, R0 ;  /* 0x00000654ff007816 */ /* 0x000fe40000000000 */
[----:B------:R-:W-:Y:S02]  /*4c40*/  @P0 R2UR UR5, R8 ;  /* 0x00000000080502ca */ /* 0x000fe400000e0000 */
[----:B------:R2:W-:Y:S03]  /*4c50*/  SYNCS.ARRIVE.TRANS64.RED.A1T0 RZ, [R0+URZ], RZ ;  /* 0x000000ff00ff79a7 */ /* 0x0005e600081004ff */
[----:B------:R-:W-:Y:S04]  /*4c60*/  @UP1 UMOV UR29, UR4 ;  /* 0x00000004001d1c82 */ /* 0x000fe80008000000 */
[----:B------:R-:W-:Y:S04]  /*4c70*/  @UP1 UMOV UR14, UR6 ;  /* 0x00000006000e1c82 */ /* 0x000fe80008000000 */
[----:B------:R-:W-:Y:S01]  /*4c80*/  @UP1 UMOV UR13, UR5 ;  /* 0x00000005000d1c82 */ /* 0x000fe20008000000 */
[----:B------:R-:W-:Y:S05]  /*4c90*/  BRA.U !UP0, `(.L_x_90) ;  /* 0x0000000108a47547 */ /* 0x000fea000b800000 */
[----:B------:R-:W-:Y:S02]  /*4ca0*/  UIMAD.WIDE.U32 UR18, UR13, UR47, URZ ;  /* 0x0000002f0d1272a5 */ /* 0x000fe4000f8e00ff */
[----:B------:R-:W-:Y:S02]  /*4cb0*/  UIMAD.WIDE.U32 UR26, UR14, UR44, URZ ;  /* 0x0000002c0e1a72a5 */ /* 0x000fe4000f8e00ff */
[----:B------:R-:W-:Y:S02]  /*4cc0*/  USEL UR4, UR30, UR41, !UP5 ;  /* 0x000000291e047287 */ /* 0x000fe4000e800000 */
[----:B------:R-:W-:Y:S02]  /*4cd0*/  USEL UR7, UR31, UR43, !UP6 ;  /* 0x0000002b1f077287 */ /* 0x000fe4000f000000 */
[----:B-1----:R-:W-:Y:S02]  /*4ce0*/  UIMAD.WIDE.U32 UR8, UR4, UR22, URZ ;  /* 0x00000016040872a5 */ /* 0x002fe4000f8e00ff */
[----:B------:R-:W-:Y:S01]  /*4cf0*/  UIMAD.WIDE.U32 UR10, UR7, UR22, URZ ;  /* 0x00000016070a72a5 */ /* 0x000fe2000f8e00ff */
[----:B------:R-:W-:Y:S02]  /*4d00*/  UMOV UR5, UR19 ;  /* 0x0000001300057c82 */ /* 0x000fe40008000000 */
[----:B------:R-:W-:Y:S03]  /*4d10*/  USHF.R.U32.HI UR6, URZ, UR49, UR5 ;  /* 0x00000031ff067299 */ /* 0x000fe60008011605 */
[----:B------:R-:W-:Y:S01]  /*4d20*/  UMOV UR5, UR27 ;  /* 0x0000001b00057c82 */ /* 0x000fe20008000000 */
[----:B------:R-:W-:Y:S02]  /*4d30*/  USEL UR6, UR13, UR6, !UP5 ;  /* 0x000000060d067287 */ /* 0x000fe4000e800000 */
[----:B------:R-:W-:Y:S03]  /*4d40*/  USHF.R.U32.HI UR12, URZ, UR45, UR5 ;  /* 0x0000002dff0c7299 */ /* 0x000fe60008011605 */
[----:B------:R-:W-:Y:S02]  /*4d50*/  UMOV UR5, UR9 ;  /* 0x0000000900057c82 */ /* 0x000fe40008000000 */
[----:B------:R-:W-:Y:S03]  /*4d60*/  @UP4 USHF.R.U32.HI UR4, URZ, UR23, UR5 ;  /* 0x00000017ff044299 */ /* 0x000fe60008011605 */
[----:B------:R-:W-:Y:S01]  /*4d70*/  UMOV UR5, UR11 ;  /* 0x0000000b00057c82 */ /* 0x000fe20008000000 */
[----:B------:R-:W-:Y:S02]  /*4d80*/  UIMAD UR4, UR42, UR4, URZ ;  /* 0x000000042a0472a4 */ /* 0x000fe4000f8e02ff */
[----:B------:R-:W-:Y:S02]  /*4d90*/  @UP4 USHF.R.U32.HI UR7, URZ, UR23, UR5 ;  /* 0x00000017ff074299 */ /* 0x000fe40008011605 */
[----:B------:R-:W-:Y:S02]  /*4da0*/  UIMAD.WIDE.U32 UR10, UR6, UR22, URZ ;  /* 0x00000016060a72a5 */ /* 0x000fe4000f8e00ff */
[----:B------:R-:W-:Y:S02]  /*4db0*/  USEL UR5, UR14, UR12, !UP6 ;  /* 0x0000000c0e057287 */ /* 0x000fe4000f000000 */
[----:B------:R-:W-:Y:S02]  /*4dc0*/  UIMAD UR8, UR42, UR7, URZ ;  /* 0x000000072a0872a4 */ /* 0x000fe4000f8e02ff */
[----:B------:R-:W-:Y:S03]  /*4dd0*/  UISETP.GE.AND UP0, UPT, UR6, UR4, UPT ;  /* 0x000000040600728c */ /* 0x000fe6000bf06270 */
[----:B------:R-:W-:Y:S01]  /*4de0*/  UMOV UR4, UR11 ;  /* 0x0000000b00047c82 */ /* 0x000fe20008000000 */
[----:B------:R-:W-:Y:S02]  /*4df0*/  UISETP.GE.OR UP0, UPT, UR5, UR8, UP0 ;  /* 0x000000080500728c */ /* 0x000fe40008706670 */
[----:B------:R-:W-:Y:S02]  /*4e00*/  USHF.R.U32.HI UR4, URZ, UR23, UR4 ;  /* 0x00000017ff047299 */ /* 0x000fe40008011604 */
[----:B------:R-:W-:Y:S02]  /*4e10*/  UIMAD.WIDE.U32 UR8, UR5, UR22, URZ ;  /* 0x00000016050872a5 */ /* 0x000fe4000f8e00ff */
[----:B------:R-:W-:Y:S04]  /*4e20*/  USEL UR10, UR6, UR4, !UP4 ;  /* 0x00000004060a7287 */ /* 0x000fe8000e000000 */
[----:B------:R-:W-:Y:S01]  /*4e30*/  UIADD3 UR11, UPT, UPT, -UR10, URZ, URZ ;  /* 0x000000ff0a0b7290 */ /* 0x000fe2000fffe1ff */
[----:B------:R-:W-:Y:S02]  /*4e40*/  @!UP0 UMOV UR4, UR9 ;  /* 0x0000000900048c82 */ /* 0x000fe40008000000 */
[----:B------:R-:W-:Y:S02]  /*4e50*/  @!UP0 USHF.R.U32.HI UR4, URZ, UR23, UR4 ;  /* 0x00000017ff048299 */ /* 0x000fe40008011604 */
[----:B------:R-:W-:Y:S02]  /*4e60*/  UIMAD UR8, UR42, UR11, UR6 ;  /* 0x0000000b2a0872a4 */ /* 0x000fe4000f8e0206 */
[----:B------:R-:W-:Y:S04]  /*4e70*/  @!UP0 USEL UR4, UR5, UR4, !UP4 ;  /* 0x0000000405048287 */ /* 0x000fe8000e000000 */
[----:B------:R-:W-:Y:S02]  /*4e80*/  @!UP0 UIMAD UR8, UR7, UR8, UR4 ;  /* 0x00000008070882a4 */ /* 0x000fe4000f8e0204 */
[----:B------:R-:W-:Y:S02]  /*4e90*/  @!UP0 UIADD3 UR9, UPT, UPT, UR10, -UR4, URZ ;  /* 0x800000040a098290 */ /* 0x000fe4000fffe0ff */
[----:B------:R-:W-:Y:S02]  /*4ea0*/  UIADD3 UR4, UPT, UPT, -UR5, URZ, URZ ;  /* 0x000000ff05047290 */ /* 0x000fe4000fffe1ff */
[----:B------:R-:W-:Y:S02]  /*4eb0*/  UIADD3 UR7, UPT, UPT, -UR6, URZ, URZ ;  /* 0x000000ff06077290 */ /* 0x000fe4000fffe1ff */
[----:B------:R-:W-:Y:S02]  /*4ec0*/  @!UP0 UIMAD UR6, UR9, UR42, UR5 ;  /* 0x0000002a090682a4 */ /* 0x000fe4000f8e0205 */
[----:B------:R-:W-:Y:S02]  /*4ed0*/  UIMAD UR14, UR15, UR4, UR14 ;  /* 0x000000040f0e72a4 */ /* 0x000fe4000f8e020e */
[----:B------:R-:W-:Y:S01]  /*4ee0*/  UIMAD UR13, UR46, UR7, UR13 ;  /* 0x000000072e0d72a4 */ /* 0x000fe2000f8e020d */
[----:B------:R-:W-:Y:S02]  /*4ef0*/  @!UP0 UMOV UR5, UR8 ;  /* 0x0000000800058c82 */ /* 0x000fe40008000000 */
[----:B------:R-:W-:Y:S02]  /*4f00*/  UIMAD UR14, UR5, UR15, UR14 ;  /* 0x0000000f050e72a4 */ /* 0x000fe4000f8e020e */
[----:B------:R-:W-:Y:S11]  /*4f10*/  UIMAD UR13, UR6, UR46, UR13 ;  /* 0x0000002e060d72a4 */ /* 0x000ff6000f8e020d */
[----:B------:R-:W-:Y:S01]  /*4f20*/  @!UPT UIADD3 URZ, UPT, UPT, URZ, URZ, URZ ;  /* 0x000000fffffff290 */ /* 0x000fe2000fffe0ff */
.L_x_90:
[----:B------:R-:W3:Y:S01]  /*4f30*/  @!UP2 LDCU.128 UR8, c[0x0][0xb10] ;  /* 0x00016200ff08a7ac */ /* 0x000ee20008000c00 */
[C---:B------:R-:W-:Y:S02]  /*4f40*/  ISETP.NE.U32.AND P1, PT, R4.reuse, RZ, PT ;  /* 0x000000ff0400720c */ /* 0x040fe40003f25070 */
[----:B------:R-:W-:Y:S02]  /*4f50*/  ISETP.NE.U32.AND P0, PT, R4, RZ, PT ;  /* 0x000000ff0400720c */ /* 0x000fe40003f05070 */
[C---:B------:R-:W-:Y:S02]  /*4f60*/  ISETP.NE.AND.EX P1, PT, R5.reuse, RZ, PT, P1 ;  /* 0x000000ff0500720c */ /* 0x040fe40003f25310 */
[----:B------:R-:W-:Y:S01]  /*4f70*/  ISETP.NE.AND.EX P0, PT, R5, RZ, PT, P0 ;  /* 0x000000ff0500720c */ /* 0x000fe20003f05300 */
[----:B------:R-:W4:Y:S01]  /*4f80*/  @!UP2 LDCU UR5, c[0x0][0xb0c] ;  /* 0x00016180ff05a7ac */ /* 0x000f220008000800 */
[----:B------:R-:W-:Y:S01]  /*4f90*/  SHF.L.U32 R9, R15, 0x1f, RZ ;  /* 0x0000001f0f097819 */ /* 0x000fe200000006ff */
[----:B------:R-:W-:Y:S02]  /*4fa0*/  USHF.L.U32 UR35, UR16, 0x6, URZ ;  /* 0x0000000610237899 */ /* 0x000fe400080006ff */
[----:B------:R-:W-:Y:S02]  /*4fb0*/  USHF.L.U32 UR34, UR20, 0x7, URZ ;  /* 0x0000000714227899 */ /* 0x000fe400080006ff */
[----:B---3--:R-:W-:Y:S07]  /*4fc0*/  UIMAD.WIDE.U32 UR6, UR14, UR8, URZ ;  /* 0x000000080e0672a5 */ /* 0x008fee000f8e00ff */
[----:B------:R-:W-:Y:S01]  /*4fd0*/  @!UP2 UMOV UR4, UR7 ;  /* 0x000000070004ac82 */ /* 0x000fe20008000000 */
[----:B----4-:R-:W-:Y:S02]  /*4fe0*/  @!UP2 UISETP.NE.AND UP0, UPT, UR5, 0x1, UPT ;  /* 0x000000010500a88c */ /* 0x010fe4000bf05270 */
[----:B------:R-:W-:Y:S02]  /*4ff0*/  @!UP2 USHF.R.U32.HI UR4, URZ, UR9, UR4 ;  /* 0x00000009ff04a299 */ /* 0x000fe40008011604 */
[----:B------:R-:W-:Y:S02]  /*5000*/  UIMAD.WIDE.U32 UR6, UR13, UR11, URZ ;  /* 0x0000000b0d0672a5 */ /* 0x000fe4000f8e00ff */
[----:B------:R-:W-:Y:S02]  /*5010*/  @!UP2 USEL UR8, UR14, UR4, !UP0 ;  /* 0x000000040e08a287 */ /* 0x000fe4000c000000 */
[----:B------:R-:W-:Y:S03]  /*5020*/  @!UP2 UISETP.NE.AND UP0, UPT, UR10, 0x1, UPT ;  /* 0x000000010a00a88c */ /* 0x000fe6000bf05270 */
[----:B------:R-:W-:Y:S02]  /*5030*/  @!UP2 UMOV UR6, UR7 ;  /* 0x000000070006ac82 */ /* 0x000fe40008000000 */
[----:B------:R-:W3:Y:S02]  /*5040*/  @!UP2 LDCU UR4, c[0x0][0xb20] ;  /* 0x00016400ff04a7ac */ /* 0x000ee40008000800 */
[----:B---3--:R-:W-:Y:S04]  /*5050*/  @!UP2 USHF.R.U32.HI UR6, URZ, UR4, UR6 ;  /* 0x00000004ff06a299 */ /* 0x008fe80008011606 */
[----:B------:R-:W-:Y:S04]  /*5060*/  @!UP2 USEL UR6, UR13, UR6, !UP0 ;  /* 0x000000060d06a287 */ /* 0x000fe8000c000000 */
[----:B------:R-:W-:Y:S02]  /*5070*/  @!UP2 UIADD3 UR4, UPT, UPT, -UR8, UR6, URZ ;  /* 0x000000060804a290 */ /* 0x000fe4000fffe1ff */
[----:B------:R-:W-:Y:S02]  /*5080*/  @!UP2 UIADD3 UR6, UPT, UPT, UR8, -UR6, URZ ;  /* 0x800000060806a290 */ /* 0x000fe4000fffe0ff */
[----:B------:R-:W-:Y:S02]  /*5090*/  @!UP2 UIMAD UR14, UR4, UR5, UR14 ;  /* 0x00000005040ea2a4 */ /* 0x000fe4000f8e020e */
[----:B------:R-:W-:Y:S01]  /*50a0*/  @!UP2 UIMAD UR13, UR6, UR10, UR13 ;  /* 0x0000000a060da2a4 */ /* 0x000fe2000f8e020d */
[----:B------:R-:W-:Y:S11]  /*50b0*/  BRA.U UP3, `(.L_x_91) ;  /* 0x0000000103107547 */ /* 0x000ff6000b800000 */
[----:B------:R-:W-:Y:S04]  /*50c0*/  MOV R6, UR48 ;  /* 0x0000003000067c02 */ /* 0x000fe80008000f00 */
[----:B------:R-:W-:Y:S04]  /*50d0*/  SHF.L.U32 R6, R6, 0x1f, RZ ;  /* 0x0000001f06067819 */ /* 0x000fe800000006ff */
[----:B------:R-:W3:Y:S02]  /*50e0*/  SYNCS.PHASECHK.TRANS64.TRYWAIT P2, [UR21+0x158], R6 ;  /* 0x00015806ff0075a7 */ /* 0x000ee40008041115 */
[----:B---3--:R-:W-:Y:S05]  /*50f0*/  @!P2 BRA `(.L_x_92) ;  /* 0x00000048008ca947 */ /* 0x008fea0003800000 */
.L_x_91:
[----:B------:R-:W-:Y:S05]  /*5100*/  @!P1 BRA `(.L_x_93) ;  /* 0x0000000000309947 */ /* 0x000fea0003800000 */
[----:B------:R-:W-:Y:S01]  /*5110*/  ISETP.NE.U32.AND P1, PT, R2, RZ, PT ;  /* 0x000000ff0200720c */ /* 0x000fe20003f25070 */
[----:B------:R-:W3:Y:S01]  /*5120*/  LDCU.64 UR4, c[0x0][0x358] ;  /* 0x00006b00ff0477ac */ /* 0x000ee20008000a00 */
[----:B------:R-:W-:Y:S02]  /*5130*/  IMAD.MOV.U32 R45, RZ, RZ, 0x1 ;  /* 0x00000001ff2d7424 */ /* 0x000fe400078e00ff */
[----:B------:R-:W-:Y:S11]  /*5140*/  ISETP.NE.AND.EX P1, PT, R3, RZ, PT, P1 ;  /* 0x000000ff0300720c */ /* 0x000ff60003f25310 */
[----:B------:R-:W-:Y:S02]  /*5150*/  @!UPT UIADD3 URZ, UPT, UPT, URZ, URZ, URZ ;  /* 0x000000fffffff290 */ /* 0x000fe4000fffe0ff */
[----:B------:R-:W4:Y:S01]  /*5160*/  @P1 LDC.64 R10, c[0x0][0x888] ;  /* 0x00022200ff0a1b82 */ /* 0x000f220000000a00 */
[----:B--2---:R-:W-:Y:S04]  /*5170*/  @P1 IMAD R0, R4, UR36, RZ ;  /* 0x0000002404001c24 */ /* 0x004fe8000f8e02ff */
[----:B----4-:R-:W-:Y:S04]  /*5180*/  @P1 IMAD.WIDE R10, R0, 0x4, R10 ;  /* 0x00000004000a1825 */ /* 0x010fe800078e020a */
[----:B------:R-:W-:Y:S01]  /*5190*/  HFMA2 R0, -RZ, RZ, 0, 5.9604644775390625e-08 ;  /* 0x00000001ff007431 */ /* 0x000fe200000001ff */
[----:B---3-5:R3:W5:Y:S04]  /*51a0*/  @P1 LDG.E R27, desc[UR4][R10.64] ;  /* 0x000000040a1b1981 */ /* 0x028768000c1e1900 */
[----:B------:R-:W-:Y:S01]  /*51b0*/  @!P1 PRMT R45, R0, 0x7610, R45 ;  /* 0x00007610002d9816 */ /* 0x000fe2000000002d */
[----:B---3--:R-:W4:Y:S06]  /*51c0*/  @!P1 LDC R27, c[0x0][0x880] ;  /* 0x00022000ff1b9b82 */ /* 0x008f2c0000000800 */
.L_x_93:
[----:B----45:R-:W-:Y:S01]  /*51d0*/  @!P0 FSETP.EQ.AND P1, PT, R27, RZ, PT ;  /* 0x000000ff1b00820b */ /* 0x030fe20003f22000 */
[----:B------:R-:W-:Y:S01]  /*51e0*/  @!UPT UIADD3 URZ, UPT, UPT, URZ, URZ, URZ ;  /* 0x000000fffffff290 */ /* 0x000fe2000fffe0ff */
[----:B------:R-:W-:Y:S11]  /*51f0*/  @!P0 BRA `(.L_x_94) ;  /* 0x0000000000188947 */ /* 0x000ff60003800000 */
[----:B------:R-:W-:Y:S02]  /*5200*/  LOP3.LUT P0, RZ, R45, 0xff, RZ, 0xc0, !PT ;  /* 0x000000ff2dff7812 */ /* 0x000fe4000780c0ff */
[----:B------:R-:W-:Y:S04]  /*5210*/  ISETP.NE.U32.AND P1, PT, R2, RZ, PT ;  /* 0x000000ff0200720c */ /* 0x000fe80003f25070 */
[----:B------:R-:W-:Y:S04]  /*5220*/  ISETP.NE.AND.EX P1, PT, R3, RZ, PT, P1 ;  /* 0x000000ff0300720c */ /* 0x000fe80003f25310 */
[----:B------:R-:W-:Y:S03]  /*5230*/  PLOP3.LUT P1, PT, P1, PT, PT, 0x8, 0x80 ;  /* 0x000000000080781c */ /* 0x000fe60000f2e170 */
[----:B------:R-:W-:Y:S11]  /*5240*/  @P0 FSETP.EQ.AND P1, PT, R27, RZ, PT ;  /* 0x000000ff1b00020b */ /* 0x000ff60003f22000 */
[----:B------:R-:W-:Y:S02]  /*5250*/  @!UPT UIADD3 URZ, UPT, UPT, URZ, URZ, URZ ;  /* 0x000000fffffff290 */ /* 0x000fe4000fffe0ff */
.L_x_94:
[----:B------:R-:W3:Y:S01]  /*5260*/  SYNCS.PHASECHK.TRANS64.TRYWAIT P2, [UR21+0x130], R9 ;  /* 0x00013009ff0075a7 */ /* 0x000ee20008041115 */
[----:B------:R-:W-:Y:S04]  /*5270*/  ELECT P0, URZ, PT ;  /* 0x0000000000ff782f */ /* 0x000fe80003800000 */
[----:B------:R-:W-:Y:S11]  /*5280*/  PLOP3.LUT P1, PT, P1, P0, PT, 0xf2, 0x2f ;  /* 0x00000000002f781c */ /* 0x000ff60000f21e72 */
[----:B------:R-:W-:Y:S02]  /*5290*/  @!UPT UIADD3 URZ, UPT, UPT, URZ, URZ, URZ ;  /* 0x000000fffffff290 */ /* 0x000fe4000fffe0ff */
[----:B------:R-:W-:Y:S05]  /*52a0*/  @!P1 IADD3 R8, P0, PT, R16, 0x580, RZ ;  /* 0x0000058010089810 */ /* 0x000fea0007f1e0ff */
[----:B--2---:R-:W-:Y:S01]  /*52b0*/  @!P1 IMAD.X R6, RZ, RZ, R17, P0 ;  /* 0x000000ffff069224 */ /* 0x004fe200000e0611 */
[----:B---3--:R-:W-:Y:S07]  /*52c0*/  @!P2 BRA `(.L_x_95) ;  /* 0x000000480030a947 */ /* 0x008fee0003800000 */
.L_x_208:
[----:B------:R-:W-:Y:S01]  /*52d0*/  @!P1 R2UR UR5, R8 ;  /* 0x00000000080592ca */ /* 0x000fe200000e0000 */
[----:B------:R-:W-:Y:S01]  /*52e0*/  VOTEU.ALL UP0, P1 ;  /* 0x0000000000ff7886 */ /* 0x000fe20000800000 */
[----:B------:R-:W-:Y:S01]  /*52f0*/  @!P1 R2UR UR4, R6 ;  /* 0x00000000060492ca */ /* 0x000fe200000e0000 */
[----:B--2---:R-:W-:Y:S01]  /*5300*/  @!P1 IMAD.MOV.U32 R0, RZ, RZ, 0x1000 ;  /* 0x00001000ff009424 */ /* 0x004fe200078e00ff */
[----:B------:R-:W-:Y:S01]  /*5310*/  UMOV UR6, 0x0 ;  /* 0x0000000000067882 */ /* 0x000fe20000000000 */
[----:B------:R-:W-:Y:S01]  /*5320*/  UMOV UR7, 0x10000000 ;  /* 0x1000000000077882 */ /* 0x000fe20000000000 */
[----:B------:R-:W-:Y:S01]  /*5330*/  @!UP0 UIADD3 UR32, UPT, UPT, UR21, 0x400, URZ ;  /* 0x0000040015208890 */ /* 0x000fe2000fffe0ff */
[----:B------:R-:W-:Y:S01]  /*5340*/  @!P1 IADD3 R8, P0, PT, R16, 0x580, RZ ;  /* 0x0000058010089810 */ /* 0x000fe20007f1e0ff */
[----:B------:R-:W-:Y:S04]  /*5350*/  VOTEU.ALL UP0, P1 ;  /* 0x0000000000ff7886 */ /* 0x000fe80000800000 */
[----:B------:R-:W-:Y:S02]  /*5360*/  @!P1 IMAD.X R6, RZ, RZ, R17, P0 ;  /* 0x000000ffff069224 */ /* 0x000fe400000e0611 */
[----:B------:R-:W-:Y:S02]  /*5370*/  IMAD.U32 R10, RZ, RZ, UR5 ;  /* 0x00000005ff0a7e24 */ /* 0x000fe4000f8e00ff */
[----:B------:R-:W-:Y:S03]  /*5380*/  IMAD.U32 R11, RZ, RZ, UR4 ;  /* 0x00000004ff0b7e24 */ /* 0x000fe6000f8e00ff */
[----:B------:R-:W-:Y:S02]  /*5390*/  @!P1 R2UR UR4, R10 ;  /* 0x000000000a0492ca */ /* 0x000fe400000e0000 */
[----:B------:R-:W-:Y:S11]  /*53a0*/  @!P1 R2UR UR5, R11 ;  /* 0x000000000b0592ca */ /* 0x000ff600000e0000 */
[----:B------:R-:W-:Y:S02]  /*53b0*/  @!UPT UIADD3 URZ, UPT, UPT, URZ, URZ, URZ ;  /* 0x000000fffffff290 */ /* 0x000fe4000fffe0ff */
[----:B------:R2:W-:Y:S01]  /*53c0*/  @!UP0 UTMALDG.3D [UR32], [UR4], desc[UR6] ;  /* 0x00000620040085b4 */ /* 0x0005e20008011000 */
[----:B------:R2:W-:Y:S01]  /*53d0*/  @!P1 SYNCS.ARRIVE.TRANS64.RED.A0TR RZ, [UR21+0x110], R0 ;  /* 0x00011000ffff99a7 */ /* 0x0005e20008300415 */
[----:B------:R-:W-:Y:S01]  /*53e0*/  SYNCS.ARRIVE.TRANS64.RED.A1T0 RZ, [UR40], RZ ;  /* 0x000000ffffff79a7 */ /* 0x000fe20008100428 */
[----:B------:R-:W3:Y:S02]  /*53f0*/  SYNCS.PHASECHK.TRANS64.TRYWAIT P2, [UR21+0x138], R9 ;  /* 0x00013809ff0075a7 */ /* 0x000ee40008041115 */
[----:B--23--:R-:W-:Y:S05]  /*5400*/  @!P2 BRA `(.L_x_96) ;  /* 0x0000004400f8a947 */ /* 0x00cfea0003800000 */
.L_x_210:
        /* <DEDUP_REMOVED lines=8> */
[----:B------:R-:W-:Y:S01]  /*5490*/  @!UP0 UIADD3 UR24, UPT, UPT, UR21, 0x1400, URZ ;  /* 0x0000140015188890 */ /* 0x000fe2000fffe0ff */
[----:B------:R-:W-:Y:S01]  /*54a0*/  VOTEU.ALL UP0, P1 ;  /* 0x0000000000ff7886 */ /* 0x000fe20000800000 */
[----:B------:R-:W-:Y:S01]  /*54b0*/  UMOV UR27, UR35 ;  /* 0x00000023001b7c82 */ /* 0x000fe20008000000 */
[----:B------:R-:W-:Y:S02]  /*54c0*/  UMOV UR28, UR36 ;  /* 0x00000024001c7c82 */ /* 0x000fe40008000000 */
[----:B------:R-:W-:Y:S02]  /*54d0*/  IMAD.U32 R10, RZ, RZ, UR5 ;  /* 0x00000005ff0a7e24 */ /* 0x000fe4000f8e00ff */
[----:B------:R-:W-:Y:S02]  /*54e0*/  IMAD.U32 R11, RZ, RZ, UR4 ;  /* 0x00000004ff0b7e24 */ /* 0x000fe4000f8e00ff */
[----:B------:R-:W-:Y:S01]  /*54f0*/  @!P1 IMAD.X R6, RZ, RZ, R17, P0 ;  /* 0x000000ffff069224 */ /* 0x000fe200000e0611 */
        /* <DEDUP_REMOVED lines=8> */
.L_x_212:
[----:B------:R-:W-:Y:S01]  /*5580*/  @!P1 R2UR UR5, R8 ;  /* 0x00000000080592ca */ /* 0x000fe200000e0000 */
[----:B------:R-:W-:Y:S01]  /*5590*/  VOTEU.ALL UP0, P1 ;  /* 0x0000000000ff7886 */ /* 0x000fe20000800000 */
[----:B------:R-:W-:Y:S01]  /*55a0*/  @!P1 R2UR UR4, R6 ;  /* 0x00000000060492ca */ /* 0x000fe200000e0000 */
[----:B--2---:R-:W-:Y:S01]  /*55b0*/  @!P1 IMAD.MOV.U32 R0, RZ, RZ, 0x1000 ;  /* 0x00001000ff009424 */ /* 0x004fe200078e00ff */
[----:B------:R-:W-:Y:S01]  /*55c0*/  UMOV UR6, 0x0 ;  /* 0x0000000000067882 */ /* 0x000fe20000000000 */
[----:B------:R-:W-:Y:S01]  /*55d0*/  UMOV UR7, 0x10000000 ;  /* 0x1000000000077882 */ /* 0x000fe20000000000 */
[----:B------:R-:W-:Y:S01]  /*55e0*/  @!UP0 UIADD3 UR18, UPT, UPT, UR34, 0x40, URZ ;  /* 0x0000004022128890 */ /* 0x000fe2000fffe0ff */
[----:B------:R-:W-:Y:S01]  /*55f0*/  VIADD R14, R14, 0x1 ;  /* 0x000000010e0e7836 */ /* 0x000fe20000000000 */
[----:B------:R-:W-:Y:S01]  /*5600*/  @!UP0 UIADD3 UR16, UPT, UPT, UR21, 0x2400, URZ ;  /* 0x0000240015108890 */ /* 0x000fe2000fffe0ff */
[----:B------:R-:W-:Y:S01]  /*5610*/  VOTEU.ALL UP0, P1 ;  /* 0x0000000000ff7886 */ /* 0x000fe20000800000 */
[----:B------:R-:W-:Y:S01]  /*5620*/  UMOV UR19, UR35 ;  /* 0x0000002300137c82 */ /* 0x000fe20008000000 */
[----:B------:R-:W-:Y:S02]  /*5630*/  UMOV UR20, UR36 ;  /* 0x0000002400147c82 */ /* 0x000fe40008000000 */
        /* <DEDUP_REMOVED lines=10> */
.L_x_214:
[----:B------:R-:W-:Y:S01]  /*56e0*/  @!P1 IADD3 R6, P0, PT, R16, 0x580, RZ ;  /* 0x0000058010069810 */ /* 0x000fe20007f1e0ff */
[----:B------:R-:W-:Y:S01]  /*56f0*/  VOTEU.ALL UP0, P1 ;  /* 0x0000000000ff7886 */ /* 0x000fe20000800000 */
[----:B------:R-:W-:Y:S01]  /*5700*/  UMOV UR6, 0x0 ;  /* 0x0000000000067882 */ /* 0x000fe20000000000 */
[----:B------:R-:W-:Y:S01]  /*5710*/  UMOV UR7, 0x10000000 ;  /* 0x1000000000077882 */ /* 0x000fe20000000000 */
[----:B------:R-:W-:Y:S01]  /*5720*/  @!P1 R2UR UR5, R6 ;  /* 0x00000000060592ca */ /* 0x000fe200000e0000 */
[----:B--2---:R-:W-:Y:S01]  /*5730*/  @!P1 IMAD.X R0, RZ, RZ, R17, P0 ;  /* 0x000000ffff009224 */ /* 0x004fe200000e0611 */
[----:B------:R-:W-:Y:S01]  /*5740*/  @!UP0 UIADD3 UR10, UPT, UPT, UR34, 0x60, URZ ;  /* 0x00000060220a8890 */ /* 0x000fe2000fffe0ff */
[----:B------:R-:W-:Y:S01]  /*5750*/  R2UR UR18, R47 ;  /* 0x000000002f1272ca */ /* 0x000fe200000e0000 */
[----:B------:R-:W-:Y:S01]  /*5760*/  @!UP0 UIADD3 UR8, UPT, UPT, UR21, 0x3400, URZ ;  /* 0x0000340015088890 */ /* 0x000fe2000fffe0ff */
[----:B------:R-:W-:Y:S01]  /*5770*/  R2UR UR16, R48 ;  /* 0x00000000301072ca */ /* 0x000fe200000e0000 */
[----:B------:R-:W-:Y:S01]  /*5780*/  @!UP0 UIADD3 UR9, UPT, UPT, UR21, 0x128, URZ ;  /* 0x0000012815098890 */ /* 0x000fe2000fffe0ff */
[----:B------:R-:W-:Y:S01]  /*5790*/  @!P1 R2UR UR4, R0 ;  /* 0x00000000000492ca */ /* 0x000fe200000e0000 */
[----:B------:R-:W-:Y:S01]  /*57a0*/  VOTEU.ALL UP0, P1 ;  /* 0x0000000000ff7886 */ /* 0x000fe20000800000 */
[----:B------:R-:W-:Y:S01]  /*57b0*/  UMOV UR11, UR35 ;  /* 0x00000023000b7c82 */ /* 0x000fe20008000000 */
[----:B------:R-:W-:Y:S01]  /*57c0*/  UMOV UR12, UR36 ;  /* 0x00000024000c7c82 */ /* 0x000fe20008000000 */
[C---:B------:R-:W-:Y:S01]  /*57d0*/  ISETP.NE.AND P0, PT, R14.reuse, 0x2, PT ;  /* 0x000000020e00780c */ /* 0x040fe20003f05270 */
[----:B------:R-:W-:Y:S01]  /*57e0*/  UPLOP3.LUT UP3, UPT, UPT, UPT, UPT, 0x80, 0x8 ;  /* 0x000000000008789c */ /* 0x000fe20003f6f070 */
[----:B------:R-:W-:Y:S01]  /*57f0*/  IMAD.U32 R8, RZ, RZ, UR5 ;  /* 0x00000005ff087e24 */ /* 0x000fe2000f8e00ff */
[----:B------:R-:W-:Y:S01]  /*5800*/  LOP3.LUT R15, R15, 0x1, RZ, 0x3c, !PT ;  /* 0x000000010f0f7812 */ /* 0x000fe200078e3cff */
[----:B------:R-:W-:Y:S01]  /*5810*/  UMOV UR36, UR29 ;  /* 0x0000001d00247c82 */ /* 0x000fe20008000000 */
[----:B------:R-:W-:Y:S01]  /*5820*/  SEL R0, RZ, 0x1, P0 ;  /* 0x00000001ff007807 */ /* 0x000fe20000000000 */
[----:B------:R-:W-:Y:S01]  /*5830*/  UIADD3 UR20, UPT, UPT, UR13, UR18, URZ ;  /* 0x000000120d147290 */ /* 0x000fe2000fffe0ff */
[----:B------:R-:W-:Y:S01]  /*5840*/  SEL R14, R14, RZ, P0 ;  /* 0x000000ff0e0e7207 */ /* 0x000fe20000000000 */
[----:B------:R-:W-:Y:S01]  /*5850*/  UIADD3 UR16, UPT, UPT, UR14, UR16, URZ ;  /* 0x000000100e107290 */ /* 0x000fe2000fffe0ff */
[----:B------:R-:W-:Y:S01]  /*5860*/  IMAD.U32 R9, RZ, RZ, UR4 ;  /* 0x00000004ff097e24 */ /* 0x000fe2000f8e00ff */
[----:B------:R-:W-:Y:S02]  /*5870*/  @!P1 R2UR UR4, R8 ;  /* 0x00000000080492ca */ /* 0x000fe400000e0000 */
[----:B------:R-:W-:Y:S02]  /*5880*/  LOP3.LUT R13, R13, R0, RZ, 0x3c, !PT ;  /* 0x000000000d0d7212 */ /* 0x000fe400078e3cff */
[----:B------:R-:W-:Y:S11]  /*5890*/  @!P1 R2UR UR5, R9 ;  /* 0x00000000090592ca */ /* 0x000ff600000e0000 */
[----:B------:R-:W-:Y:S02]  /*58a0*/  @!UPT UIADD3 URZ, UPT, UPT, URZ, URZ, URZ ;  /* 0x000000fffffff290 */ /* 0x000fe4000fffe0ff */
[----:B------:R2:W-:Y:S01]  /*58b0*/  @!UP0 UTMALDG.3D [UR8], [UR4], desc[UR6] ;  /* 0x00000608040085b4 */ /* 0x0005e20008011000 */
[----:B------:R2:W-:Y:S01]  /*58c0*/  @!P1 SYNCS.ARRIVE.TRANS64.RED.A0TR RZ, [UR21+0x128], R7 ;  /* 0x00012807ffff99a7 */ /* 0x0005e20008300415 */
[----:B------:R-:W-:Y:S01]  /*58d0*/  SYNCS.ARRIVE.TRANS64.RED.A1T0 RZ, [UR37], RZ ;  /* 0x000000ffffff79a7 */ /* 0x000fe20008100425 */
[----:B------:R-:W-:Y:S05]  /*58e0*/  BRA.U UP1, `(.L_x_99) ;  /* 0xfffffff101707547 */ /* 0x000fea000b83ffff */
[----:B------:R-:W-:-:S04]  /*58f0*/  SHF.L.U32 R2, R15, 0x1f, RZ ;  /* 0x0000001f0f027819 */ /* 0x000fc800000006ff */
[----:B------:R-:W3:Y:S02]  /*5900*/  SYNCS.PHASECHK.TRANS64.TRYWAIT P0, [UR21+0x130], R2 ;  /* 0x00013002ff0075a7 */ /* 0x000ee40008001115 */
[----:B---3--:R-:W-:Y:S05]  /*5910*/  @!P0 BRA `(.L_x_100) ;  /* 0x0000004000fc8947 */ /* 0x008fea0003800000 */
.L_x_216:
[----:B------:R-:W4:Y:S02]  /*5920*/  SYNCS.PHASECHK.TRANS64.TRYWAIT P0, [UR21+0x138], R2 ;  /* 0x00013802ff0075a7 */ /* 0x000f240008001115 */
[----:B----4-:R-:W-:Y:S05]  /*5930*/  @!P0 BRA `(.L_x_101) ;  /* 0x00000044000c8947 */ /* 0x010fea0003800000 */
.L_x_218:
[----:B------:R-:W4:Y:S02]  /*5940*/  SYNCS.PHASECHK.TRANS64.TRYWAIT P0, [UR21+0x140], R2 ;  /* 0x00014002ff0075a7 */ /* 0x000f240008001115 */
[----:B----4-:R-:W-:Y:S05]  /*5950*/  @!P0 BRA `(.L_x_102) ;  /* 0x00000044001c8947 */ /* 0x010fea0003800000 */
.L_x_220:
[----:B---3--:R-:W-:-:S07]  /*5960*/  MOV R0, UR21 ;  /* 0x0000001500007c02 */ /* 0x008fce0008000f00 */
.L_x_103:
[----:B---3--:R-:W-:-:S04]  /*5970*/  SHF.L.U32 R2, R15, 0x1f, RZ ;  /* 0x0000001f0f027819 */ /* 0x008fc800000006ff */
[----:B------:R3:W4:Y:S03]  /*5980*/  SYNCS.PHASECHK.TRANS64.TRYWAIT P0, [R0+URZ+0x148], R2 ;  /* 0x00014802000075a7 */ /* 0x00072600080011ff */
[----:B----4-:R-:W-:Y:S05]  /*5990*/  @!P0 NANOSLEEP.SYNCS 0x989680 ;  /* 0x009896800000895d */ /* 0x010fea0003900000 */
[----:B------:R-:W4:Y:S02]  /*59a0*/  @!P0 SYNCS.PHASECHK.TRANS64 P0, [R0+URZ+0x148], R2 ;  /* 0x00014802000085a7 */ /* 0x000f2400080010ff */
[----:B-12-4-:R-:W-:Y:S05]  /*59b0*/  @P0 EXIT ;  /* 0x000000000000094d */ /* 0x016fea0003800000 */
[----:B------:R-:W-:Y:S05]  /*59c0*/  BRA `(.L_x_103) ;  /* 0xfffffffc00e87947 */ /* 0x000fea000383ffff */
.L_x_88:
[----:B------:R-:W-:-:S06]  /*59d0*/  UISETP.GE.AND UP0, UPT, UR17, 0x4, UPT ;  /* 0x000000041100788c */ /* 0x000fcc000bf06270 */
[----:B------:R-:W-:-:S13]  /*59e0*/  PLOP3.LUT P0, PT, PT, PT, UP0, 0x80, 0x8 ;  /* 0x000000000008781c */ /* 0x000fda0003f0f008 */
[----:B-1----:R-:W-:Y:S05]  /*59f0*/  @!P0 EXIT ;  /* 0x000000000000894d */ /* 0x002fea0003800000 */
[----:B------:R-:W1:Y:S08]  /*5a00*/  S2UR UR4, SR_CgaCtaId ;  /* 0x00000000000479c3 */ /* 0x000e700000008800 */
[----:B------:R-:W-:Y:S01]  /*5a10*/  BAR.SYNC.DEFER_BLOCKING 0x6, 0xa0 ;  /* 0x0182800000007b1d */ /* 0x000fe20000010000 */
[C---:B------:R-:W-:Y:S01]  /*5a20*/  IMAD.SHL.U32 R3, R57.reuse, 0x20, RZ ;  /* 0x0000002039037824 */ /* 0x040fe200078e00ff */
[----:B------:R-:W-:Y:S01]  /*5a30*/  SHF.R.U32.HI R4, RZ, 0x1, R57 ;  /* 0x00000001ff047819 */ /* 0x000fe20000011639 */
[C---:B------:R-:W-:Y:S01]  /*5a40*/  IMAD.SHL.U32 R2, R57.reuse, 0x10, RZ ;  /* 0x0000001039027824 */ /* 0x040fe200078e00ff */
[C---:B------:R-:W-:Y:S01]  /*5a50*/  LOP3.LUT P0, RZ, R57.reuse, 0x4, RZ, 0xc0, !PT ;  /* 0x0000000439ff7812 */ /* 0x040fe2000780c0ff */
[----:B------:R-:W-:Y:S01]  /*5a60*/  IMAD.U32 R23, R57, 0x10000, RZ ;  /* 0x0001000039177824 */ /* 0x000fe200078e00ff */
[----:B------:R-:W-:-:S02]  /*5a70*/  UMOV UR44, 0x400 ;  /* 0x00000400002c7882 */ /* 0x000fc40000000000 */
[----:B------:R-:W2:Y:S01]  /*5a80*/  LDC.64 R42, c[0x0][0x8b0] ;  /* 0x00022c00ff2a7b82 */ /* 0x000ea20000000a00 */
[----:B------:R-:W-:Y:S01]  /*5a90*/  LOP3.LUT R5, R3, 0xc0, RZ, 0xc0, !PT ;  /* 0x000000c003057812 */ /* 0x000fe200078ec0ff */
[----:B------:R-:W-:Y:S01]  /*5aa0*/  IMAD.SHL.U32 R44, R57, 0x4, RZ ;  /* 0x00000004392c7824 */ /* 0x000fe200078e00ff */
[----:B------:R-:W-:Y:S01]  /*5ab0*/  LOP3.LUT R2, R2, 0x600, RZ, 0xc0, !PT ;  /* 0x0000060002027812 */ /* 0x000fe200078ec0ff */
[----:B------:R-:W-:Y:S01]  /*5ac0*/  IMAD.MOV.U32 R56, RZ, RZ, 0x20 ;  /* 0x00000020ff387424 */ /* 0x000fe200078e00ff */
[----:B------:R-:W-:Y:S01]  /*5ad0*/  LOP3.LUT R4, R5, 0x8, R4, 0xf8, !PT ;  /* 0x0000000805047812 */ /* 0x000fe200078ef804 */
[----:B------:R-:W-:Y:S01]  /*5ae0*/  IMAD.MOV.U32 R55, RZ, RZ, 0x1 ;  /* 0x00000001ff377424 */ /* 0x000fe200078e00ff */
[--C-:B------:R-:W-:Y:S01]  /*5af0*/  LOP3.LUT R2, R2, 0x20, R3.reuse, 0xf8, !PT ;  /* 0x0000002002027812 */ /* 0x100fe200078ef803 */
[----:B------:R-:W3:Y:S01]  /*5b00*/  LDC.64 R40, c[0x0][0x8a8] ;  /* 0x00022a00ff287b82 */ /* 0x000ee20000000a00 */
[----:B------:R-:W-:Y:S01]  /*5b10*/  LOP3.LUT R23, R23, 0x600000, RZ, 0xc0, !PT ;  /* 0x0060000017177812 */ /* 0x000fe200078ec0ff */
[----:B------:R-:W-:Y:S01]  /*5b20*/  IMAD.MOV.U32 R22, RZ, RZ, RZ ;  /* 0x000000ffff167224 */ /* 0x000fe200078e00ff */
[----:B------:R-:W-:Y:S01]  /*5b30*/  LOP3.LUT R44, R4, 0x18, R44, 0x78, !PT ;  /* 0x00000018042c7812 */ /* 0x000fe200078e782c */
[----:B------:R-:W-:Y:S01]  /*5b40*/  IMAD.MOV.U32 R54, RZ, RZ, RZ ;  /* 0x000000ffff367224 */ /* 0x000fe200078e00ff */
[----:B------:R-:W-:-:S02]  /*5b50*/  LOP3.LUT R2, R2, 0x100, R3, 0xf8, !PT ;  /* 0x0000010002027812 */ /* 0x000fc400078ef803 */
[----:B------:R-:W-:Y:S02]  /*5b60*/  CS2R R52, SRZ ;  /* 0x0000000000347805 */ /* 0x000fe4000001ff00 */
[----:B------:R-:W-:Y:S01]  /*5b70*/  LOP3.LUT R57, R57, 0x60, RZ, 0xc0, !PT ;  /* 0x0000006039397812 */ /* 0x000fe200078ec0ff */
[----:B-1----:R-:W-:Y:S01]  /*5b80*/  ULEA UR44, UR4, UR44, 0x18 ;  /* 0x0000002c042c7291 */ /* 0x002fe2000f8ec0ff */
[----:B------:R-:W-:Y:S01]  /*5b90*/  LOP3.LUT R44, R2, R44, RZ, 0xfc, !PT ;  /* 0x0000002c022c7212 */ /* 0x000fe200078efcff */
[----:B------:R-:W1:Y:S01]  /*5ba0*/  LDCU UR59, c[0x0][0x370] ;  /* 0x00006e00ff3b77ac */ /* 0x000e620008000800 */
[----:B------:R-:W-:Y:S01]  /*5bb0*/  SEL R56, R56, 0xffffffe0, !P0 ;  /* 0xffffffe038387807 */ /* 0x000fe20004000000 */
[----:B------:R-:W-:Y:S01]  /*5bc0*/  UIADD3 UR4, UPT, UPT, UR44, 0x400, URZ ;  /* 0x000004002c047890 */ /* 0x000fe2000fffe0ff */
[----:B------:R-:W4:Y:S04]  /*5bd0*/  LDCU UR43, c[0x0][0xb0c] ;  /* 0x00016180ff2b77ac */ /* 0x000f280008000800 */
[----:B------:R-:W1:Y:S01]  /*5be0*/  LDS R0, [UR44+0x210] ;  /* 0x0002102cff007984 */ /* 0x000e620008000800 */
[----:B------:R-:W-:Y:S01]  /*5bf0*/  IMAD.U32 R50, RZ, RZ, UR4 ;  /* 0x00000004ff327e24 */ /* 0x000fe2000f8e00ff */
[----:B------:R-:W1:Y:S01]  /*5c00*/  LDCU UR39, c[0x0][0xb30] ;  /* 0x00016600ff2777ac */ /* 0x000e620008000800 */
[----:B------:R-:W1:Y:S01]  /*5c10*/  LDCU.64 UR56, c[0x0][0x888] ;  /* 0x00011100ff3877ac */ /* 0x000e620008000a00 */
[----:B------:R-:W1:Y:S01]  /*5c20*/  LDCU.64 UR40, c[0x0][0xb28] ;  /* 0x00016500ff2877ac */ /* 0x000e620008000a00 */
[----:B------:R-:W1:Y:S01]  /*5c30*/  LDCU.64 UR62, c[0x0][0x890] ;  /* 0x00011200ff3e77ac */ /* 0x000e620008000a00 */
[----:B------:R-:W1:Y:S01]  /*5c40*/  LDCU.128 UR52, c[0x0][0xb10] ;  /* 0x00016200ff3477ac */ /* 0x000e620008000c00 */
[----:B------:R-:W1:Y:S01]  /*5c50*/  LDCU UR58, c[0x0][0x374] ;  /* 0x00006e80ff3a77ac */ /* 0x000e620008000800 */
[----:B------:R-:W-:Y:S01]  /*5c60*/  UMOV UR47, URZ ;  /* 0x000000ff002f7c82 */ /* 0x000fe20008000000 */
[----:B------:R-:W-:Y:S01]  /*5c70*/  UMOV UR46, URZ ;  /* 0x000000ff002e7c82 */ /* 0x000fe20008000000 */
[----:B-1234-:R-:W-:-:S07]  /*5c80*/  IMAD.IADD R23, R0, 0x1, R23 ;  /* 0x0000000100177824 */ /* 0x01efce00078e0217 */
.L_x_147:
[C---:B------:R-:W-:Y:S02]  /*5c90*/  LEA R3, R52.reuse, UR44, 0x3 ;  /* 0x0000002c34037c11 */ /* 0x040fe4000f8e18ff */
[----:B------:R-:W-:Y:S02]  /*5ca0*/  SHF.L.U32 R0, R53, 0x1f, RZ ;  /* 0x0000001f35007819 */ /* 0x000fe400000006ff */
[----:B-1----:R-:W-:Y:S02]  /*5cb0*/  LEA R4, R52, UR44, 0x4 ;  /* 0x0000002c34047c11 */ /* 0x002fe4000f8e20ff */
[----:B------:R-:W1:Y:S02]  /*5cc0*/  SYNCS.PHASECHK.TRANS64.TRYWAIT P0, [R3+URZ+0x160], R0 ;  /* 0x00016000030075a7 */ /* 0x000e6400080011ff */
[----:B-12---:R-:W-:Y:S05]  /*5cd0*/  @!P0 BRA `(.L_x_104) ;  /* 0x0000004000548947 */ /* 0x006fea0003800000 */
.L_x_221:
[----:B------:R-:W2:Y:S01]  /*5ce0*/  LDS.128 R4, [R4+0x1f0] ;  /* 0x0001f00004047984 */ /* 0x000ea20000000c00 */
[----:B------:R-:W-:Y:S01]  /*5cf0*/  UISETP.GE.AND UP0, UPT, UR42, 0x1, UPT ;  /* 0x000000012a00788c */ /* 0x000fe2000bf06270 */
[----:B------:R-:W-:Y:S01]  /*5d00*/  @!PT LDS RZ, [RZ] ;  /* 0x00000000fffff984 */ /* 0x000fe20000000800 */
[----:B------:R-:W-:Y:S01]  /*5d10*/  @!PT LDS RZ, [RZ] ;  /* 0x00000000fffff984 */ /* 0x000fe20000000800 */
[----:B------:R-:W-:Y:S01]  /*5d20*/  @!PT LDS RZ, [RZ] ;  /* 0x00000000fffff984 */ /* 0x000fe20000000800 */
[----:B------:R-:W-:Y:S01]  /*5d30*/  @!PT LDS RZ, [RZ] ;  /* 0x00000000fffff984 */ /* 0x000fe20000000800 */
[----:B------:R3:W-:Y:S06]  /*5d40*/  MEMBAR.ALL.CTA ;  /* 0x0000000000007992 */ /* 0x0007ec0000008000 */
[----:B---3--:R-:W3:Y:S01]  /*5d50*/  FENCE.VIEW.ASYNC.S ;  /* 0x00000000000073c6 */ /* 0x008ee20000000000 */
[----:B--2---:R-:W-:Y:S11]  /*5d60*/  LOP3.LUT P0, RZ, R6, 0x1, RZ, 0xc0, !PT ;  /* 0x0000000106ff7812 */ /* 0x004ff6000780c0ff */
[----:B------:R-:W-:Y:S02]  /*5d70*/  @!UPT UIADD3 URZ, UPT, UPT, URZ, URZ, URZ ;  /* 0x000000fffffff290 */ /* 0x000fe4000fffe0ff */
[----:B---3--:R-:W-:Y:S01]  /*5d80*/  VOTEU.ANY UP1, P0 ;  /* 0x0000000000ff7886 */ /* 0x008fe20000020100 */
[----:B------:R-:W-:Y:S01]  /*5d90*/  PLOP3.LUT P0, PT, PT, PT, UP1, 0x80, 0x8 ;  /* 0x000000000008781c */ /* 0x000fe20003f0f018 */
[----:B------:R-:W-:Y:S11]  /*5da0*/  UP2UR UR61, UPR, URZ, 0x2 ;  /* 0x00000002ff3d7883 */ /* 0x000ff60008000000 */
[----:B------:R-:W-:Y:S01]  /*5db0*/  @!UPT UIADD3 URZ, UPT, UPT, URZ, URZ, URZ ;  /* 0x000000fffffff290 */ /* 0x000fe2000fffe0ff */
[----:B-1----:R-:W-:Y:S02]  /*5dc0*/  @P0 SHF.R.U32.HI R0, RZ, 0x10, R5 ;  /* 0x00000010ff000819 */ /* 0x002fe40000011605 */
        /* <DEDUP_REMOVED lines=12> */
[----:B------:R-:W2:Y:S01]  /*5e90*/  LDCU UR12, c[0x0][0xb20] ;  /* 0x00016400ff0c77ac */ /* 0x000ea20008000800 */
[----:B------:R-:W-:Y:S02]  /*5ea0*/  UIMAD.WIDE.U32 UR4, UR58, UR55, URZ ;  /* 0x000000373a0472a5 */ /* 0x000fe4000f8e00ff */
[----:B------:R-:W-:Y:S02]  /*5eb0*/  UIMAD.WIDE.U32 UR6, UR59, UR52, URZ ;  /* 0x000000343b0672a5 */ /* 0x000fe4000f8e00ff */
[----:B------:R-:W-:Y:S02]  /*5ec0*/  UISETP.NE.AND UP0, UPT, UR54, 0x1, UPT ;  /* 0x000000013600788c */ /* 0x000fe4000bf05270 */
[----:B------:R-:W-:Y:S02]  /*5ed0*/  UIMAD.WIDE.U32 UR8, UR37, UR55, URZ ;  /* 0x00000037250872a5 */ /* 0x000fe4000f8e00ff */
[----:B------:R-:W-:Y:S02]  /*5ee0*/  UIMAD.WIDE.U32 UR10, UR38, UR52, URZ ;  /* 0x00000034260a72a5 */ /* 0x000fe4000f8e00ff */
[----:B------:R-:W-:Y:S02]  /*5ef0*/  UISETP.NE.AND UP1, UPT, UR43, 0x1, UPT ;  /* 0x000000012b00788c */ /* 0x000fe4000bf25270 */
[----:B------:R-:W-:Y:S01]  /*5f00*/  UISETP.NE.AND UP2, UPT, UR42, 0x1, UPT ;  /* 0x000000012a00788c */ /* 0x000fe2000bf45270 */
[----:B------:R-:W-:Y:S02]  /*5f10*/  UMOV UR4, UR5 ;  /* 0x0000000500047c82 */ /* 0x000fe40008000000 */
[----:B--2---:R-:W-:Y:S03]  /*5f20*/  USHF.R.U32.HI UR5, URZ, UR12, UR4 ;  /* 0x0000000cff057299 */ /* 0x004fe60008011604 */
[----:B------:R-:W-:Y:S02]  /*5f30*/  UMOV UR4, UR7 ;  /* 0x0000000700047c82 */ /* 0x000fe40008000000 */
[----:B------:R-:W-:Y:S02]  /*5f40*/  USHF.R.U32.HI UR7, URZ, UR53, UR4 ;  /* 0x00000035ff077299 */ /* 0x000fe40008011604 */
[----:B------:R-:W-:Y:S02]  /*5f50*/  USEL UR4, UR58, UR5, !UP0 ;  /* 0x000000053a047287 */ /* 0x000fe4000c000000 */
[----:B------:R-:W-:Y:S01]  /*5f60*/  USEL UR7, UR59, UR7, !UP1 ;  /* 0x000000073b077287 */ /* 0x000fe2000c800000 */
[----:B------:R-:W-:Y:S01]  /*5f70*/  UMOV UR5, UR9 ;  /* 0x0000000900057c82 */ /* 0x000fe20008000000 */
[----:B------:R-:W-:Y:S02]  /*5f80*/  UIMAD.WIDE.U32 UR8, UR4, UR40, URZ ;  /* 0x00000028040872a5 */ /* 0x000fe4000f8e00ff */
[----:B------:R-:W-:Y:S03]  /*5f90*/  USHF.R.U32.HI UR6, URZ, UR12, UR5 ;  /* 0x0000000cff067299 */ /* 0x000fe60008011605 */
[----:B------:R-:W-:Y:S01]  /*5fa0*/  UMOV UR5, UR11 ;  /* 0x0000000b00057c82 */ /* 0x000fe20008000000 */
[----:B------:R-:W-:Y:S02]  /*5fb0*/  UIMAD.WIDE.U32 UR10, UR7, UR40, URZ ;  /* 0x00000028070a72a5 */ /* 0x000fe4000f8e00ff */
[----:B------:R-:W-:Y:S02]  /*5fc0*/  USHF.R.U32.HI UR12, URZ, UR53, UR5 ;  /* 0x00000035ff0c7299 */ /* 0x000fe40008011605 */
[----:B------:R-:W-:Y:S01]  /*5fd0*/  USEL UR6, UR37, UR6, !UP0 ;  /* 0x0000000625067287 */ /* 0x000fe2000c000000 */
[----:B------:R-:W-:Y:S02]  /*5fe0*/  UMOV UR5, UR9 ;  /* 0x0000000900057c82 */ /* 0x000fe40008000000 */
[----:B------:R-:W-:Y:S01]  /*5ff0*/  UMOV UR10, UR11 ;  /* 0x0000000b000a7c82 */ /* 0x000fe20008000000 */
[----:B------:R-:W-:Y:S02]  /*6000*/  @UP2 USHF.R.U32.HI UR4, URZ, UR41, UR5 ;  /* 0x00000029ff042299 */ /* 0x000fe40008011605 */
[----:B------:R-:W-:Y:S02]  /*6010*/  @UP2 USHF.R.U32.HI UR7, URZ, UR41, UR10 ;  /* 0x00000029ff072299 */ /* 0x000fe4000801160a */
[----:B------:R-:W-:Y:S02]  /*6020*/  UIMAD UR4, UR42, UR4, URZ ;  /* 0x000000042a0472a4 */ /* 0x000fe4000f8e02ff */
        /* <DEDUP_REMOVED lines=8> */
[----:B------:R-:W-:Y:S02]  /*60b0*/  USEL UR11, UR6, UR4, !UP2 ;  /* 0x00000004060b7287 */ /* 0x000fe4000d000000 */
[----:B------:R-:W-:Y:S02]  /*60c0*/  UIADD3 UR8, UPT, UPT, -UR5, URZ, URZ ;  /* 0x000000ff05087290 */ /* 0x000fe4000fffe1ff */
[----:B------:R-:W-:Y:S01]  /*60d0*/  UIADD3 UR10, UPT, UPT, -UR11, URZ, URZ ;  /* 0x000000ff0b0a7290 */ /* 0x000fe2000fffe1ff */
[----:B------:R-:W-:Y:S01]  /*60e0*/  @!UP0 UMOV UR4, UR9 ;  /* 0x0000000900048c82 */ /* 0x000fe20008000000 */
[----:B------:R-:W-:Y:S02]  /*60f0*/  UIADD3 UR9, UPT, UPT, -UR6, URZ, URZ ;  /* 0x000000ff06097290 */ /* 0x000fe4000fffe1ff */
[----:B------:R-:W-:Y:S02]  /*6100*/  @!UP0 USHF.R.U32.HI UR4, URZ, UR41, UR4 ;  /* 0x00000029ff048299 */ /* 0x000fe40008011604 */
[----:B------:R-:W-:Y:S02]  /*6110*/  UIMAD UR10, UR42, UR10, UR6 ;  /* 0x0000000a2a0a72a4 */ /* 0x000fe4000f8e0206 */
[----:B------:R-:W-:Y:S04]  /*6120*/  @!UP0 USEL UR4, UR5, UR4, !UP2 ;  /* 0x0000000405048287 */ /* 0x000fe8000d000000 */
[----:B------:R-:W-:Y:S02]  /*6130*/  @!UP0 UIMAD UR10, UR7, UR10, UR4 ;  /* 0x0000000a070a82a4 */ /* 0x000fe4000f8e0204 */
[----:B------:R-:W-:Y:S02]  /*6140*/  @!UP0 UIADD3 UR11, UPT, UPT, UR11, -UR4, URZ ;  /* 0x800000040b0b8290 */ /* 0x000fe4000fffe0ff */
[----:B------:R-:W-:Y:S02]  /*6150*/  UIMAD UR7, UR43, UR8, UR38 ;  /* 0x000000082b0772a4 */ /* 0x000fe4000f8e0226 */
[----:B------:R-:W-:Y:S02]  /*6160*/  @!UP0 UIMAD UR6, UR11, UR42, UR5 ;  /* 0x0000002a0b0682a4 */ /* 0x000fe4000f8e0205 */
[----:B------:R-:W-:Y:S01]  /*6170*/  UIMAD UR4, UR54, UR9, UR37 ;  /* 0x00000009360472a4 */ /* 0x000fe2000f8e0225 */
[----:B------:R-:W-:Y:S02]  /*6180*/  @!UP0 UMOV UR5, UR10 ;  /* 0x0000000a00058c82 */ /* 0x000fe40008000000 */
[----:B------:R-:W-:Y:S02]  /*6190*/  UIMAD UR38, UR5, UR43, UR7 ;  /* 0x0000002b052672a4 */ /* 0x000fe4000f8e0207 */
[----:B------:R-:W-:Y:S11]  /*61a0*/  UIMAD UR37, UR6, UR54, UR4 ;  /* 0x00000036062572a4 */ /* 0x000ff6000f8e0204 */
[----:B------:R-:W-:Y:S01]  /*61b0*/  @!UPT UIADD3 URZ, UPT, UPT, URZ, URZ, URZ ;  /* 0x000000fffffff290 */ /* 0x000fe2000fffe0ff */
.L_x_105:
[----:B------:R-:W-:Y:S01]  /*61c0*/  UISETP.NE.AND UP0, UPT, UR39, 0x1, UPT ;  /* 0x000000012700788c */ /* 0x000fe2000bf05270 */
[----:B------:R-:W-:Y:S01]  /*61d0*/  LOP3.LUT P0, RZ, R50, 0x1b0, RZ, 0xc0, !PT ;  /* 0x000001b032ff7812 */ /* 0x000fe2000780c0ff */
[----:B------:R-:W-:Y:S01]  /*61e0*/  USHF.L.U32 UR50, UR16, 0x6, URZ ;  /* 0x0000000610327899 */ /* 0x000fe200080006ff */
[----:B------:R-:W-:Y:S01]  /*61f0*/  BSSY.RECONVERGENT B6, `(.L_x_106) ;  /* 0x0000034000067945 */ /* 0x000fe20003800200 */
[----:B------:R-:W-:Y:S01]  /*6200*/  USHF.L.U32 UR49, UR20, 0x7, URZ ;  /* 0x0000000714317899 */ /* 0x000fe200080006ff */
[----:B------:R-:W-:Y:S06]  /*6210*/  IADD3 R52, PT, PT, R52, 0x1, RZ ;  /* 0x0000000134347810 */ /* 0x000fec0007ffe0ff */
[----:B------:R-:W2:Y:S01]  /*6220*/  @!UP0 LDCU.128 UR12, c[0x0][0xb10] ;  /* 0x00016200ff0c87ac */ /* 0x000ea20008000c00 */
[----:B------:R-:W3:Y:S01]  /*6230*/  @!UP0 LDCU UR5, c[0x0][0xb0c] ;  /* 0x00016180ff0587ac */ /* 0x000ee20008000800 */
[----:B------:R-:W4:Y:S01]  /*6240*/  @!UP0 LDCU UR10, c[0x0][0xb20] ;  /* 0x00016400ff0a87ac */ /* 0x000f220008000800 */
[----:B--2---:R-:W-:Y:S02]  /*6250*/  UIMAD.WIDE.U32 UR8, UR38, UR12, URZ ;  /* 0x0000000c260872a5 */ /* 0x004fe4000f8e00ff */
[----:B------:R-:W-:Y:S02]  /*6260*/  UIMAD.WIDE.U32 UR6, UR37, UR15, URZ ;  /* 0x0000000f250672a5 */ /* 0x000fe4000f8e00ff */
[----:B------:R-:W-:Y:S03]  /*6270*/  @!UP0 UISETP.NE.AND UP1, UPT, UR14, 0x1, UPT ;  /* 0x000000010e00888c */ /* 0x000fe6000bf25270 */
[----:B------:R-:W-:Y:S01]  /*6280*/  @!UP0 UMOV UR4, UR9 ;  /* 0x0000000900048c82 */ /* 0x000fe20008000000 */
[----:B---3--:R-:W-:Y:S02]  /*6290*/  @!UP0 UISETP.NE.AND UP2, UPT, UR5, 0x1, UPT ;  /* 0x000000010500888c */ /* 0x008fe4000bf45270 */
[----:B------:R-:W-:Y:S01]  /*62a0*/  @!UP0 USHF.R.U32.HI UR4, URZ, UR13, UR4 ;  /* 0x0000000dff048299 */ /* 0x000fe20008011604 */
[----:B------:R-:W-:Y:S02]  /*62b0*/  @!UP0 UMOV UR6, UR7 ;  /* 0x0000000700068c82 */ /* 0x000fe40008000000 */
[----:B----4-:R-:W-:Y:S02]  /*62c0*/  @!UP0 USHF.R.U32.HI UR6, URZ, UR10, UR6 ;  /* 0x0000000aff068299 */ /* 0x010fe40008011606 */
[----:B------:R-:W-:Y:S02]  /*62d0*/  @!UP0 USEL UR7, UR38, UR4, !UP2 ;  /* 0x0000000426078287 */ /* 0x000fe4000d000000 */
[----:B------:R-:W-:Y:S04]  /*62e0*/  @!UP0 USEL UR6, UR37, UR6, !UP1 ;  /* 0x0000000625068287 */ /* 0x000fe8000c800000 */
[----:B------:R-:W-:Y:S02]  /*62f0*/  @!UP0 UIADD3 UR4, UPT, UPT, -UR7, UR6, URZ ;  /* 0x0000000607048290 */ /* 0x000fe4000fffe1ff */
[----:B------:R-:W-:Y:S02]  /*6300*/  @!UP0 UIADD3 UR6, UPT, UPT, UR7, -UR6, URZ ;  /* 0x8000000607068290 */ /* 0x000fe4000fffe0ff */
[----:B------:R-:W-:Y:S02]  /*6310*/  @!UP0 UIMAD UR38, UR4, UR5, UR38 ;  /* 0x00000005042682a4 */ /* 0x000fe4000f8e0226 */
[----:B------:R-:W-:Y:S01]  /*6320*/  @!UP0 UIMAD UR37, UR6, UR14, UR37 ;  /* 0x0000000e062582a4 */ /* 0x000fe2000f8e0225 */
[----:B------:R-:W-:Y:S11]  /*6330*/  @!P0 BRA `(.L_x_107) ;  /* 0x00000000007c8947 */ /* 0x000ff60003800000 */
[----:B------:R-:W2:Y:S01]  /*6340*/  LDCU.64 UR8, c[0x4][0x80] ;  /* 0x01001000ff0877ac */ /* 0x000ea20008000a00 */
[----:B------:R-:W-:Y:S01]  /*6350*/  MOV R2, 0x0 ;  /* 0x0000000000027802 */ /* 0x000fe20000000f00 */
[----:B------:R-:W-:Y:S02]  /*6360*/  HFMA2 R12, -RZ, RZ, 0, 5.9604644775390625e-08 ;  /* 0x00000001ff0c7431 */ /* 0x000fe400000001ff */
[----:B------:R-:W-:Y:S01]  /*6370*/  IMAD.MOV.U32 R8, RZ, RZ, 0x70 ;  /* 0x00000070ff087424 */ /* 0x000fe200078e00ff */
[----:B------:R3:W4:Y:S01]  /*6380*/  LDC.64 R14, c[0x4][R2] ;  /* 0x01000000020e7b82 */ /* 0x0007220000000a00 */
[----:B------:R-:W1:Y:S01]  /*6390*/  LDCU.64 UR6, c[0x4][0x88] ;  /* 0x01001100ff0677ac */ /* 0x000e620008000a00 */
[----:B------:R-:W-:Y:S01]  /*63a0*/  IMAD.MOV.U32 R13, RZ, RZ, RZ ;  /* 0x000000ffff0d7224 */ /* 0x000fe200078e00ff */
[----:B------:R-:W1:Y:S01]  /*63b0*/  LDCU.64 UR4, c[0x4][0x8] ;  /* 0x01000100ff0477ac */ /* 0x000e620008000a00 */
[----:B--2---:R-:W-:Y:S01]  /*63c0*/  MOV R5, UR9 ;  /* 0x0000000900057c02 */ /* 0x004fe20008000f00 */
[----:B------:R-:W-:Y:S01]  /*63d0*/  IMAD.U32 R4, RZ, RZ, UR8 ;  /* 0x00000008ff047e24 */ /* 0x000fe2000f8e00ff */
[----:B-1----:R-:W-:Y:S01]  /*63e0*/  MOV R7, UR7 ;  /* 0x0000000700077c02 */ /* 0x002fe20008000f00 */
[----:B------:R-:W-:Y:S01]  /*63f0*/  IMAD.U32 R6, RZ, RZ, UR6 ;  /* 0x00000006ff067e24 */ /* 0x000fe2000f8e00ff */
[----:B------:R-:W-:Y:S01]  /*6400*/  MOV R11, UR5 ;  /* 0x00000005000b7c02 */ /* 0x000fe20008000f00 */
[----:B------:R-:W-:Y:S02]  /*6410*/  IMAD.U32 R10, RZ, RZ, UR4 ;  /* 0x00000004ff0a7e24 */ /* 0x000fe4000f8e00ff */
[----:B------:R-:W-:Y:S07]  /*6420*/  LEPC R20, `(.L_x_108) ;  /* 0x000000001014794e */ /* 0x000fee0000000000 */
[----:B---345:R-:W-:Y:S05]  /*6430*/  CALL.ABS.NOINC R14 ;  /* 0x000000000e007343 */ /* 0x038fea0003c00000 */
.L_x_108:
[----:B------:R-:W1:Y:S01]  /*6440*/  LDCU.64 UR8, c[0x4][0x80] ;  /* 0x01001000ff0877ac */ /* 0x000e620008000a00 */
[----:B------:R-:W2:Y:S01]  /*6450*/  LDC.64 R2, c[0x4][R2] ;  /* 0x0100000002027b82 */ /* 0x000ea20000000a00 */
[----:B------:R-:W-:Y:S02]  /*6460*/  HFMA2 R12, -RZ, RZ, 0, 5.9604644775390625e-08 ;  /* 0x00000001ff0c7431 */ /* 0x000fe400000001ff */
[----:B------:R-:W-:Y:S02]  /*6470*/  IMAD.MOV.U32 R8, RZ, RZ, 0x70 ;  /* 0x00000070ff087424 */ /* 0x000fe400078e00ff */
[----:B------:R-:W-:Y:S01]  /*6480*/  IMAD.MOV.U32 R13, RZ, RZ, RZ ;  /* 0x000000ffff0d7224 */ /* 0x000fe200078e00ff */
[----:B------:R-:W3:Y:S01]  /*6490*/  LDCU.64 UR6, c[0x4][0x88] ;  /* 0x01001100ff0677ac */ /* 0x000ee20008000a00 */
[----:B------:R-:W4:Y:S01]  /*64a0*/  LDCU.64 UR4, c[0x4][0x8] ;  /* 0x01000100ff0477ac */ /* 0x000f220008000a00 */
[----:B-1----:R-:W-:Y:S02]  /*64b0*/  MOV R4, UR8 ;  /* 0x0000000800047c02 */ /* 0x002fe40008000f00 */
[----:B------:R-:W-:Y:S02]  /*64c0*/  MOV R5, UR9 ;  /* 0x0000000900057c02 */ /* 0x000fe40008000f00 */
[----:B---3--:R-:W-:Y:S01]  /*64d0*/  MOV R7, UR7 ;  /* 0x0000000700077c02 */ /* 0x008fe20008000f00 */
[----:B------:R-:W-:Y:S01]  /*64e0*/  IMAD.U32 R6, RZ, RZ, UR6 ;  /* 0x00000006ff067e24 */ /* 0x000fe2000f8e00ff */
[----:B----4-:R-:W-:Y:S01]  /*64f0*/  MOV R11, UR5 ;  /* 0x00000005000b7c02 */ /* 0x010fe20008000f00 */
[----:B------:R-:W-:Y:S02]  /*6500*/  IMAD.U32 R10, RZ, RZ, UR4 ;  /* 0x00000004ff0a7e24 */ /* 0x000fe4000f8e00ff */
[----:B------:R-:W-:Y:S07]  /*6510*/  LEPC R20, `(.L_x_107) ;  /* 0x000000001014794e */ /* 0x000fee0000000000 */
[----:B--2---:R-:W-:Y:S05]  /*6520*/  CALL.ABS.NOINC R2 ;  /* 0x0000000002007343 */ /* 0x004fea0003c00000 */
.L_x_107:
[----:B------:R-:W-:Y:S05]  /*6530*/  BSYNC.RECONVERGENT B6 ;  /* 0x0000000000067941 */ /* 0x000fea0003800200 */
.L_x_106:
[----:B------:R-:W-:Y:S01]  /*6540*/  R2UR UR4, R49 ;  /* 0x00000000310472ca */ /* 0x000fe200000e0000 */
[----:B------:R-:W-:Y:S01]  /*6550*/  UISETP.NE.U32.AND UP0, UPT, UR62, URZ, UPT ;  /* 0x000000ff3e00728c */ /* 0x000fe2000bf05070 */
[----:B------:R-:W-:Y:S02]  /*6560*/  ISETP.NE.U32.AND P4, PT, R42, RZ, PT ;  /* 0x000000ff2a00720c */ /* 0x000fe40003f85070 */
[----:B------:R-:W-:Y:S01]  /*6570*/  ISETP.NE.U32.AND P2, PT, RZ, UR56, PT ;  /* 0x00000038ff007c0c */ /* 0x000fe2000bf45070 */
[----:B------:R-:W-:Y:S01]  /*6580*/  UISETP.NE.AND.EX UP1, UPT, UR63, URZ, UPT, UP0 ;  /* 0x000000ff3f00728c */ /* 0x000fe2000bf25300 */
[----:B------:R-:W-:Y:S01]  /*6590*/  ISETP.NE.AND.EX P4, PT, R43, RZ, PT, P4 ;  /* 0x000000ff2b00720c */ /* 0x000fe20003f85340 */
[----:B------:R-:W-:Y:S01]  /*65a0*/  UPLOP3.LUT UP0, UPT, UPT, UPT, UPT, 0x40, 0x4 ;  /* 0x000000000004789c */ /* 0x000fe20003f0e870 */
[----:B------:R-:W-:Y:S05]  /*65b0*/  ISETP.NE.AND.EX P2, PT, RZ, UR57, PT, P2 ;  /* 0x00000039ff007c0c */ /* 0x000fea000bf45320 */
[----:B------:R-:W-:Y:S06]  /*65c0*/  UISETP.NE.AND UP2, UPT, UR4, URZ, UPT ;  /* 0x000000ff0400728c */ /* 0x000fec000bf45270 */
[----:B------:R-:W-:Y:S05]  /*65d0*/  PLOP3.LUT P1, PT, PT, PT, UP2, 0x80, 0x8 ;  /* 0x000000000008781c */ /* 0x000fea0003f2f028 */
[----:B------:R-:W-:Y:S06]  /*65e0*/  @UP2 UPLOP3.LUT UP0, UPT, UPT, UPT, UP1, 0x80, 0x8 ;  /* 0x000000000008289c */ /* 0x000fec0003f0f010 */
[----:B------:R-:W-:Y:S01]  /*65f0*/  PLOP3.LUT P0, PT, PT, PT, UP0, 0x80, 0x8 ;  /* 0x000000000008781c */ /* 0x000fe20003f0f008 */
[----:B------:R-:W-:Y:S01]  /*6600*/  @!UPT UIADD3 URZ, UPT, UPT, URZ, URZ, URZ ;  /* 0x000000fffffff290 */ /* 0x000fe2000fffe0ff */
[----:B------:R-:W-:Y:S11]  /*6610*/  BRA.U !UP1, `(.L_x_109) ;  /* 0x00000001093c7547 */ /* 0x000ff6000b800000 */
[----:B------:R-:W-:Y:S01]  /*6620*/  UISETP.NE.U32.AND UP0, UPT, UR56, URZ, UPT ;  /* 0x000000ff3800728c */ /* 0x000fe2000bf05070 */
[----:B-1----:R-:W-:Y:S01]  /*6630*/  HFMA2 R0, -RZ, RZ, 0, 5.9604644775390625e-08 ;  /* 0x00000001ff007431 */ /* 0x002fe200000001ff */
[----:B------:R-:W1:Y:S01]  /*6640*/  LDCU.64 UR8, c[0x0][0x358] ;  /* 0x00006b00ff0877ac */ /* 0x000e620008000a00 */
[----:B------:R-:W-:Y:S01]  /*6650*/  IMAD.MOV.U32 R45, RZ, RZ, 0x1 ;  /* 0x00000001ff2d7424 */ /* 0x000fe200078e00ff */
[----:B------:R-:W-:Y:S06]  /*6660*/  UISETP.NE.AND.EX UP0, UPT, UR57, URZ, UPT, UP0 ;  /* 0x000000ff3900728c */ /* 0x000fec000bf05300 */
[----:B------:R-:W-:Y:S05]  /*6670*/  PLOP3.LUT P3, PT, PT, PT, UP0, 0x80, 0x8 ;  /* 0x000000000008781c */ /* 0x000fea0003f6f008 */
[----:B------:R-:W2:Y:S01]  /*6680*/  @UP0 LDCU.64 UR4, c[0x0][0x888] ;  /* 0x00011100ff0407ac */ /* 0x000ea20008000a00 */
[----:B------:R-:W-:Y:S07]  /*6690*/  @UP0 UIMAD UR6, UR36, UR62, URZ ;  /* 0x0000003e240602a4 */ /* 0x000fee000f8e02ff */
[----:B------:R-:W-:Y:S01]  /*66a0*/  @!P3 PRMT R45, R0, 0x7610, R45 ;  /* 0x00007610002db816 */ /* 0x000fe2000000002d */
[----:B--2---:R-:W-:Y:S06]  /*66b0*/  @UP0 UIMAD.WIDE UR4, UR6, 0x4, UR4 ;  /* 0x00000004060408a5 */ /* 0x004fec000f8e0204 */
[----:B------:R-:W-:Y:S01]  /*66c0*/  IMAD.U32 R2, RZ, RZ, UR4 ;  /* 0x00000004ff027e24 */ /* 0x000fe2000f8e00ff */
[----:B------:R-:W-:Y:S04]  /*66d0*/  MOV R3, UR5 ;  /* 0x0000000500037c02 */ /* 0x000fe80008000f00 */
[----:B------:R-:W2:Y:S01]  /*66e0*/  @!UP0 LDCU UR4, c[0x0][0x880] ;  /* 0x00011000ff0487ac */ /* 0x000ea20008000800 */
[----:B-1---5:R3:W5:Y:S02]  /*66f0*/  @P3 LDG.E R27, desc[UR8][R2.64] ;  /* 0x00000008021b3981 */ /* 0x022764000c1e1900 */
[----:B--23--:R-:W-:Y:S02]  /*6700*/  @!P3 IMAD.U32 R27, RZ, RZ, UR4 ;  /* 0x00000004ff1bbe24 */ /* 0x00cfe4000f8e00ff */
.L_x_109:
[----:B------:R-:W-:Y:S05]  /*6710*/  @!P4 BRA `(.L_x_110) ;  /* 0x000000000024c947 */ /* 0x000fea0003800000 */
[----:B------:R-:W-:Y:S01]  /*6720*/  ISETP.NE.U32.AND P3, PT, R40, RZ, PT ;  /* 0x000000ff2800720c */ /* 0x000fe20003f65070 */
[----:B------:R-:W2:Y:S03]  /*6730*/  LDCU.64 UR4, c[0x0][0x358] ;  /* 0x00006b00ff0477ac */ /* 0x000ea60008000a00 */
[----:B------:R-:W-:Y:S11]  /*6740*/  ISETP.NE.AND.EX P3, PT, R41, RZ, PT, P3 ;  /* 0x000000ff2900720c */ /* 0x000ff60003f65330 */
[----:B------:R-:W-:Y:S02]  /*6750*/  @!UPT UIADD3 URZ, UPT, UPT, URZ, URZ, URZ ;  /* 0x000000fffffff290 */ /* 0x000fe4000fffe0ff */
[----:B------:R-:W3:Y:S01]  /*6760*/  @P3 LDC.64 R2, c[0x0][0x8a8] ;  /* 0x00022a00ff023b82 */ /* 0x000ee20000000a00 */
[----:B-1----:R-:W-:Y:S04]  /*6770*/  @P3 IMAD R0, R42, UR36, RZ ;  /* 0x000000242a003c24 */ /* 0x002fe8000f8e02ff */
[----:B---3--:R-:W-:Y:S05]  /*6780*/  @P3 IMAD.WIDE R2, R0, 0x4, R2 ;  /* 0x0000000400023825 */ /* 0x008fea00078e0202 */
[----:B--2--5:R2:W5:Y:S02]  /*6790*/  @P3 LDG.E R24, desc[UR4][R2.64] ;  /* 0x0000000402183981 */ /* 0x024564000c1e1900 */
[----:B--2---:R-:W3:Y:S02]  /*67a0*/  @!P3 LDC R24, c[0x0][0x8a0] ;  /* 0x00022800ff18bb82 */ /* 0x004ee40000000800 */
.L_x_110:
[----:B-----5:R-:W-:Y:S01]  /*67b0*/  FSETP.NEU.AND P3, PT, R27, RZ, PT ;  /* 0x000000ff1b00720b */ /* 0x020fe20003f6d000 */
[----:B------:R-:W-:Y:S01]  /*67c0*/  IMAD.SHL.U32 R62, R44, 0x2, RZ ;  /* 0x000000022c3e7824 */ /* 0x000fe200078e00ff */
[----:B------:R-:W-:Y:S01]  /*67d0*/  SEL R4, RZ, 0xffffffff, P2 ;  /* 0xffffffffff047807 */ /* 0x000fe20001000000 */
[----:B------:R-:W-:Y:S01]  /*67e0*/  BSSY B1, `(.L_x_111) ;  /* 0x0000036000017945 */ /* 0x000fe20003800000 */
[----:B------:R-:W-:Y:S01]  /*67f0*/  @P1 LOP3.LUT P2, RZ, R45, 0xff, RZ, 0xc0, !PT ;  /* 0x000000ff2dff1812 */ /* 0x000fe2000784c0ff */
[----:B------:R-:W-:Y:S01]  /*6800*/  VIADD R60, R62, UR44 ;  /* 0x0000002c3e3c7c36 */ /* 0x000fe20008000000 */
[----:B-1----:R-:W-:Y:S01]  /*6810*/  @P1 SEL R0, RZ, 0xffffffff, P3 ;  /* 0xffffffffff001807 */ /* 0x002fe20001800000 */
[----:B------:R-:W-:Y:S01]  /*6820*/  IMAD.MOV.U32 R63, RZ, RZ, 0x1 ;  /* 0x00000001ff3f7424 */ /* 0x000fe200078e00ff */
[----:B------:R-:W-:Y:S01]  /*6830*/  LOP3.LUT R55, R55, 0x1, RZ, 0x3c, !PT ;  /* 0x0000000137377812 */ /* 0x000fe200078e3cff */
[----:B------:R-:W-:Y:S01]  /*6840*/  IMAD.MOV.U32 R61, RZ, RZ, RZ ;  /* 0x000000ffff3d7224 */ /* 0x000fe200078e00ff */
[----:B------:R-:W-:Y:S02]  /*6850*/  @P0 SEL R0, R4, R0, !P2 ;  /* 0x0000000004000207 */ /* 0x000fe40005000000 */
[----:B------:R-:W-:Y:S02]  /*6860*/  CS2R R38, SRZ ;  /* 0x0000000000267805 */ /* 0x000fe4000001ff00 */
[----:B------:R-:W-:Y:S02]  /*6870*/  LEA R26, R22, UR44, 0x3 ;  /* 0x0000002c161a7c11 */ /* 0x000fe4000f8e18ff */
[----:B------:R-:W-:Y:S02]  /*6880*/  CS2R R36, SRZ ;  /* 0x0000000000247805 */ /* 0x000fe4000001ff00 */
[----:B------:R-:W-:Y:S02]  /*6890*/  @P1 LOP3.LUT R0, R0, 0x1, RZ, 0xc0, !PT ;  /* 0x0000000100001812 */ /* 0x000fe400078ec0ff */
[----:B------:R-:W-:Y:S02]  /*68a0*/  CS2R R30, SRZ ;  /* 0x00000000001e7805 */ /* 0x000fe4000001ff00 */
[----:B------:R-:W-:Y:S02]  /*68b0*/  SHF.L.U32 R2, R54, 0x1f, RZ ;  /* 0x0000001f36027819 */ /* 0x000fe400000006ff */
[----:B------:R-:W-:Y:S02]  /*68c0*/  CS2R R28, SRZ ;  /* 0x00000000001c7805 */ /* 0x000fe4000001ff00 */
[----:B------:R-:W-:Y:S01]  /*68d0*/  ISETP.NE.U32.OR P5, PT, R0, 0x1, !P1 ;  /* 0x000000010000780c */ /* 0x000fe20004fa5470 */
[----:B------:R-:W-:Y:S01]  /*68e0*/  IMAD.IADD R59, R56, 0x1, R60 ;  /* 0x00000001383b7824 */ /* 0x000fe200078e023c */
[----:B------:R-:W-:Y:S02]  /*68f0*/  PLOP3.LUT P2, PT, PT, PT, UP1, 0x80, 0x8 ;  /* 0x000000000008781c */ /* 0x000fe40003f4f018 */
[----:B------:R-:W-:Y:S02]  /*6900*/  LEA.HI R25, R22, R22, RZ, 0x1 ;  /* 0x0000001616197211 */ /* 0x000fe400078f08ff */
[----:B------:R-:W-:Y:S02]  /*6910*/  LOP3.LUT P4, R51, R45, 0xff, RZ, 0xc0, !PT ;  /* 0x000000ff2d337812 */ /* 0x000fe4000788c0ff */
[----:B------:R-:W-:Y:S02]  /*6920*/  SEL R3, RZ, 0xffffffff, P3 ;  /* 0xffffffffff037807 */ /* 0x000fe40001800000 */
[----:B------:R-:W-:Y:S03]  /*6930*/  P2R R58, PR, RZ, 0x20 ;  /* 0x00000020ff3a7803 */ /* 0x000fe60000000000 */
[----:B------:R-:W-:Y:S02]  /*6940*/  @P5 SHF.L.U32 R0, R55, 0x1f, RZ ;  /* 0x0000001f37005819 */ /* 0x000fe400000006ff */
[----:B------:R-:W-:Y:S02]  /*6950*/  @P2 SEL R3, R4, R3, !P4 ;  /* 0x0000000304032207 */ /* 0x000fe40006000000 */
[----:B------:R1:W2:Y:S02]  /*6960*/  @P5 SYNCS.PHASECHK.TRANS64.TRYWAIT P1, [UR44+0x110], R0 ;  /* 0x00011000ff0055a7 */ /* 0x0002a4000802112c */
[----:B------:R-:W-:Y:S04]  /*6970*/  LOP3.LUT R3, R3, 0x1, RZ, 0xc0, !PT ;  /* 0x0000000103037812 */ /* 0x000fe800078ec0ff */
[----:B------:R-:W-:Y:S04]  /*6980*/  ISETP.NE.U32.AND P2, PT, R3, 0x1, PT ;  /* 0x000000010300780c */ /* 0x000fe80003f45070 */
[----:B------:R-:W-:Y:S01]  /*6990*/  P2R R64, PR, RZ, 0x4 ;  /* 0x00000004ff407803 */ /* 0x000fe20000000000 */
[----:B------:R4:W3:Y:S01]  /*69a0*/  SYNCS.PHASECHK.TRANS64.TRYWAIT P0, [R26+URZ+0x180], R2 ;  /* 0x000180021a0075a7 */ /* 0x0008e200080011ff */
[C---:B-1----:R-:W-:Y:S01]  /*69b0*/  IMAD.SHL.U32 R0, R25.reuse, 0x40, RZ ;  /* 0x0000004019007824 */ /* 0x042fe200078e00ff */
[----:B------:R-:W-:Y:S04]  /*69c0*/  LOP3.LUT R25, R25, 0xffe, RZ, 0xc0, !PT ;  /* 0x00000ffe19197812 */ /* 0x000fe800078ec0ff */
[----:B------:R-:W-:Y:S01]  /*69d0*/  LOP3.LUT R0, R0, 0xffffff80, RZ, 0xc0, !PT ;  /* 0xffffff8000007812 */ /* 0x000fe200078ec0ff */
[----:B------:R-:W-:Y:S04]  /*69e0*/  IMAD.IADD R25, R22, 0x1, -R25 ;  /* 0x0000000116197824 */ /* 0x000fe800078e0a19 */
[----:B------:R-:W-:Y:S04]  /*69f0*/  IMAD.IADD R0, R23, 0x1, R0 ;  /* 0x0000000117007824 */ /* 0x000fe800078e0200 */
[----:B------:R-:W-:Y:S01]  /*6a00*/  IMAD R25, R25, 0x100000, R0 ;  /* 0x0010000019197824 */ /* 0x000fe200078e0200 */
[----:B--2---:R-:W-:Y:S01]  /*6a10*/  @P5 SEL R63, RZ, 0x1, !P1 ;  /* 0x00000001ff3f5807 */ /* 0x004fe20004800000 */
[----:B----4-:R-:W-:Y:S06]  /*6a20*/  @!P5 BRA `(.L_x_112) ;  /* 0x000000000044d947 */ /* 0x010fec0003800000 */
[----:B------:R-:W-:Y:S01]  /*6a30*/  IMAD.MOV.U32 R38, RZ, RZ, RZ ;  /* 0x000000ffff267224 */ /* 0x000fe200078e00ff */
[----:B------:R-:W-:Y:S01]  /*6a40*/  ISETP.NE.AND P1, PT, R63, RZ, PT ;  /* 0x000000ff3f00720c */ /* 0x000fe20003f25270 */
[----:B------:R-:W-:Y:S01]  /*6a50*/  BSSY B0, `(.L_x_113) ;  /* 0x0000008000007945 */ /* 0x000fe20003800000 */
[----:B------:R-:W-:Y:S02]  /*6a60*/  CS2R R30, SRZ ;  /* 0x00000000001e7805 */ /* 0x000fe4000001ff00 */
[----:B------:R-:W-:Y:S02]  /*6a70*/  CS2R R28, SRZ ;  /* 0x00000000001c7805 */ /* 0x000fe4000001ff00 */
[----:B------:R-:W-:Y:S07]  /*6a80*/  CS2R R36, SRZ ;  /* 0x0000000000247805 */ /* 0x000fee000001ff00 */
[----:B------:R-:W-:Y:S05]  /*6a90*/  @P1 BRA `(.L_x_114) ;  /* 0x00000000000c1947 */ /* 0x000fea0003800000 */
[----:B------:R-:W-:Y:S04]  /*6aa0*/  SHF.L.U32 R3, R55, 0x1f, RZ ;  /* 0x0000001f37037819 */ /* 0x000fe800000006ff */
[----:B------:R-:W1:Y:S02]  /*6ab0*/  SYNCS.PHASECHK.TRANS64.TRYWAIT P1, [UR44+0x110], R3 ;  /* 0x00011003ff0075a7 */ /* 0x000e64000802112c */
[----:B-1----:R-:W-:Y:S05]  /*6ac0*/  @!P1 BRA `(.L_x_115) ;  /* 0x0000003000ec9947 */ /* 0x002fea0003800000 */
.L_x_114:
[----:B------:R-:W-:Y:S05]  /*6ad0*/  BSYNC B0 ;  /* 0x0000000000007941 */ /* 0x000fea0003800000 */
.L_x_113:
[----:B------:R-:W-:Y:S01]  /*6ae0*/  ISETP.NE.AND P1, PT, R64, RZ, PT ;  /* 0x000000ff4000720c */ /* 0x000fe20003f25270 */
[----:B------:R-:W-:Y:S11]  /*6af0*/  HFMA2 R61, -RZ, RZ, 0, 5.9604644775390625e-08 ;  /* 0x00000001ff3d7431 */ /* 0x000ff600000001ff */
[----:B------:R-:W-:Y:S01]  /*6b00*/  @!UPT UIADD3 URZ, UPT, UPT, URZ, URZ, URZ ;  /* 0x000000fffffff290 */ /* 0x000fe2000fffe0ff */
[----:B------:R-:W-:Y:S05]  /*6b10*/  @P1 WARPSYNC.ALL ;  /* 0x0000000000001948 */ /* 0x000fea0003800000 */
[----:B------:R2:W4:Y:S04]  /*6b20*/  @P1 LDSM.16.M88.4 R28, [R62+UR44+0x400] ;  /* 0x0004002c3e1c183b */ /* 0x0005280008000200 */
[----:B------:R2:W1:Y:S02]  /*6b30*/  @P1 LDSM.16.M88.4 R36, [R59+0x400] ;  /* 0x000400003b24183b */ /* 0x0004640000000200 */
.L_x_112:
[----:B------:R-:W-:Y:S05]  /*6b40*/  BSYNC B1 ;  /* 0x0000000000017941 */ /* 0x000fea0003800000 */
.L_x_111:
[----:B-1----:R-:W-:Y:S04]  /*6b50*/  SHF.R.U32.HI R0, RZ, 0x15, R25 ;  /* 0x00000015ff007819 */ /* 0x002fe80000011619 */
[----:B------:R-:W-:Y:S01]  /*6b60*/  LOP3.LUT P1, RZ, R0, 0x3, R46, 0x48, !PT ;  /* 0x0000000300ff7812 */ /* 0x000fe2000782482e */
[----:B------:R-:W-:Y:S01]  /*6b70*/  @!UPT UIADD3 URZ, UPT, UPT, URZ, URZ, URZ ;  /* 0x000000fffffff290 */ /* 0x000fe2000fffe0ff */
[----:B---3--:R-:W-:Y:S11]  /*6b80*/  @P0 BRA `(.L_x_116) ;  /* 0x0000000000080947 */ /* 0x008ff60003800000 */
[----:B------:R-:W1:Y:S02]  /*6b90*/  SYNCS.PHASECHK.TRANS64.TRYWAIT P0, [R26+URZ+0x180], R2 ;  /* 0x000180021a0075a7 */ /* 0x000e6400080011ff */
[----:B-1----:R-:W-:Y:S05]  /*6ba0*/  @!P0 BRA `(.L_x_117) ;  /* 0x0000003000cc8947 */ /* 0x002fea0003800000 */
.L_x_116:
[----:B------:R-:W-:Y:S05]  /*6bb0*/  @!P1 BRA `(.L_x_118) ;  /* 0x0000000000409947 */ /* 0x000fea0003800000 */
[----:B------:R-:W3:Y:S01]  /*6bc0*/  LDCU.64 UR8, c[0x4][0x70] ;  /* 0x01000e00ff0877ac */ /* 0x000ee20008000a00 */
[----:B------:R-:W-:Y:S01]  /*6bd0*/  MOV R3, 0x0 ;  /* 0x0000000000037802 */ /* 0x000fe20000000f00 */
[----:B------:R-:W-:Y:S02]  /*6be0*/  HFMA2 R12, -RZ, RZ, 0, 5.9604644775390625e-08 ;  /* 0x00000001ff0c7431 */ /* 0x000fe400000001ff */
[----:B------:R-:W-:Y:S02]  /*6bf0*/  IMAD.MOV.U32 R8, RZ, RZ, 0x192 ;  /* 0x00000192ff087424 */ /* 0x000fe400078e00ff */
[----:B------:R-:W-:Y:S01]  /*6c00*/  IMAD.MOV.U32 R13, RZ, RZ, RZ ;  /* 0x000000ffff0d7224 */ /* 0x000fe200078e00ff */
[----:B------:R-:W5:Y:S01]  /*6c10*/  LDCU.64 UR6, c[0x4][0x78] ;  /* 0x01000f00ff0677ac */ /* 0x000f620008000a00 */
[----:B-1----:R-:W1:Y:S01]  /*6c20*/  LDC.64 R2, c[0x4][R3] ;  /* 0x0100000003027b82 */ /* 0x002e620000000a00 */
[----:B------:R-:W2:Y:S01]  /*6c30*/  LDCU.64 UR4, c[0x4][0x10] ;  /* 0x01000200ff0477ac */ /* 0x000ea20008000a00 */
[----:B---3--:R-:W-:Y:S01]  /*6c40*/  MOV R5, UR9 ;  /* 0x0000000900057c02 */ /* 0x008fe20008000f00 */
[----:B------:R-:W-:Y:S01]  /*6c50*/  IMAD.U32 R4, RZ, RZ, UR8 ;  /* 0x00000008ff047e24 */ /* 0x000fe2000f8e00ff */
[----:B-----5:R-:W-:Y:S01]  /*6c60*/  MOV R7, UR7 ;  /* 0x0000000700077c02 */ /* 0x020fe20008000f00 */
[----:B------:R-:W-:Y:S01]  /*6c70*/  IMAD.U32 R6, RZ, RZ, UR6 ;  /* 0x00000006ff067e24 */ /* 0x000fe2000f8e00ff */
[----:B--2---:R-:W-:Y:S01]  /*6c80*/  MOV R11, UR5 ;  /* 0x00000005000b7c02 */ /* 0x004fe20008000f00 */
[----:B------:R-:W-:Y:S02]  /*6c90*/  IMAD.U32 R10, RZ, RZ, UR4 ;  /* 0x00000004ff0a7e24 */ /* 0x000fe4000f8e00ff */
[----:B------:R-:W-:Y:S07]  /*6ca0*/  LEPC R20, `(.L_x_118) ;  /* 0x000000001014794e */ /* 0x000fee0000000000 */
[----:B-1--4-:R-:W-:Y:S05]  /*6cb0*/  CALL.ABS.NOINC R2 ;  /* 0x0000000002007343 */ /* 0x012fea0003c00000 */
.L_x_118:
[----:B------:R-:W-:Y:S05]  /*6cc0*/  WARPSYNC.ALL ;  /* 0x0000000000007948 */ /* 0x000fea0003800000 */
[----:B------:R-:W-:Y:S01]  /*6cd0*/  R2UR UR4, R25 ;  /* 0x00000000190472ca */ /* 0x000fe200000e0000 */
[--C-:B----4-:R-:W-:Y:S01]  /*6ce0*/  HADD2.F32 R3, -RZ, R28.reuse.H0_H0 ;  /* 0x2000001cff037230 */ /* 0x110fe20000004100 */
[----:B------:R-:W-:Y:S01]  /*6cf0*/  ISETP.NE.AND P0, PT, R57, RZ, PT ;  /* 0x000000ff3900720c */ /* 0x000fe20003f05270 */
[--C-:B------:R-:W-:Y:S01]  /*6d00*/  HADD2.F32 R20, -RZ, R29.reuse.H0_H0 ;  /* 0x2000001dff147230 */ /* 0x100fe20000004100 */
[----:B------:R-:W-:Y:S01]  /*6d10*/  BSSY.RECONVERGENT B0, `(.L_x_119) ;  /* 0x000004c000007945 */ /* 0x000fe20003800200 */
[----:B------:R-:W-:Y:S08]  /*6d20*/  HADD2.F32 R21, -RZ, R29.H1_H1 ;  /* 0x3000001dff157230 */ /* 0x000ff00000004100 */
[----:B------:R-:W3:Y:S02]  /*6d30*/  LDTM.16dp256bit.x4 R4, tmem[UR4] ;  /* 0x00000004000479ee */ /* 0x000ee40008120000 */
[C---:B---3--:R-:W-:Y:S01]  /*6d40*/  FMUL R0, R24.reuse, R4 ;  /* 0x0000000418007220 */ /* 0x048fe20000400000 */
[----:B------:R-:W-:Y:S02]  /*6d50*/  HADD2.F32 R4, -RZ, R28.H1_H1 ;  /* 0x3000001cff047230 */ /* 0x000fe40000004100 */
[C---:B-1----:R-:W-:Y:S01]  /*6d60*/  FMUL R2, R24.reuse, R5 ;  /* 0x0000000518027220 */ /* 0x042fe20000400000 */
[C---:B------:R-:W-:Y:S01]  /*6d70*/  FMUL R7, R24.reuse, R7 ;  /* 0x0000000718077220 */ /* 0x040fe20000400000 */
[C---:B------:R-:W-:Y:S01]  /*6d80*/  FFMA R0, R27.reuse, R3, R0 ;  /* 0x000000031b007223 */ /* 0x040fe20000000000 */
[C---:B------:R-:W-:Y:S01]  /*6d90*/  FMUL R3, R24.reuse, R6 ;  /* 0x0000000618037220 */ /* 0x040fe20000400000 */
[C---:B------:R-:W-:Y:S01]  /*6da0*/  FFMA R2, R27.reuse, R4, R2 ;  /* 0x000000041b027223 */ /* 0x040fe20000000002 */
[C---:B------:R-:W-:Y:S01]  /*6db0*/  FMUL R4, R24.reuse, R8 ;  /* 0x0000000818047220 */ /* 0x040fe20000400000 */
[C---:B------:R-:W-:Y:S01]  /*6dc0*/  FMUL R8, R24.reuse, R12 ;  /* 0x0000000c18087220 */ /* 0x040fe20000400000 */
[C---:B------:R-:W-:Y:S01]  /*6dd0*/  FFMA R3, R27.reuse, R20, R3 ;  /* 0x000000141b037223 */ /* 0x040fe20000000003 */
[----:B------:R-:W-:Y:S01]  /*6de0*/  FMUL R12, R24, R16 ;  /* 0x00000010180c7220 */ /* 0x000fe20000400000 */
[--C-:B------:R-:W-:Y:S01]  /*6df0*/  HADD2.F32 R16, -RZ, R30.reuse.H0_H0 ;  /* 0x2000001eff107230 */ /* 0x100fe20000004100 */
[----:B------:R-:W-:Y:S01]  /*6e00*/  F2FP.F16.F32.PACK_AB R32, R2, R0 ;  /* 0x000000000220723e */ /* 0x000fe200000000ff */
[----:B------:R-:W-:Y:S02]  /*6e10*/  HADD2.F32 R0, -RZ, R30.H1_H1 ;  /* 0x3000001eff007230 */ /* 0x000fe40000004100 */
[C---:B------:R-:W-:Y:S01]  /*6e20*/  FFMA R7, R27.reuse, R21, R7 ;  /* 0x000000151b077223 */ /* 0x040fe20000000007 */
[C---:B------:R-:W-:Y:S01]  /*6e30*/  FMUL R5, R24.reuse, R9 ;  /* 0x0000000918057220 */ /* 0x040fe20000400000 */
[--C-:B------:R-:W-:Y:S02]  /*6e40*/  HADD2.F32 R2, -RZ, R31.reuse.H0_H0 ;  /* 0x2000001fff027230 */ /* 0x100fe40000004100 */
[C---:B------:R-:W-:Y:S01]  /*6e50*/  FFMA R4, R27.reuse, R16, R4 ;  /* 0x000000101b047223 */ /* 0x040fe20000000004 */
[C---:B------:R-:W-:Y:S01]  /*6e60*/  FMUL R6, R24.reuse, R10 ;  /* 0x0000000a18067220 */ /* 0x040fe20000400000 */
[C---:B------:R-:W-:Y:S01]  /*6e70*/  FFMA R5, R27.reuse, R0, R5 ;  /* 0x000000001b057223 */ /* 0x040fe20000000005 */
[----:B------:R-:W-:Y:S02]  /*6e80*/  HADD2.F32 R16, -RZ, R31.H1_H1 ;  /* 0x3000001fff107230 */ /* 0x000fe40000004100 */
[C---:B------:R-:W-:Y:S01]  /*6e90*/  FMUL R11, R24.reuse, R11 ;  /* 0x0000000b180b7220 */ /* 0x040fe20000400000 */
[----:B------:R-:W-:Y:S01]  /*6ea0*/  FFMA R6, R27, R2, R6 ;  /* 0x000000021b067223 */ /* 0x000fe20000000006 */
[--C-:B------:R-:W-:Y:S01]  /*6eb0*/  HADD2.F32 R0, -RZ, R36.reuse.H0_H0 ;  /* 0x20000024ff007230 */ /* 0x100fe20000004100 */
[----:B------:R-:W-:Y:S01]  /*6ec0*/  F2FP.F16.F32.PACK_AB R33, R7, R3 ;  /* 0x000000030721723e */ /* 0x000fe200000000ff */
[----:B------:R-:W-:Y:S02]  /*6ed0*/  HADD2.F32 R2, -RZ, R36.H1_H1 ;  /* 0x30000024ff027230 */ /* 0x000fe40000004100 */
[C---:B------:R-:W-:Y:S01]  /*6ee0*/  FMUL R9, R24.reuse, R13 ;  /* 0x0000000d18097220 */ /* 0x040fe20000400000 */
[--C-:B------:R-:W-:Y:S02]  /*6ef0*/  HADD2.F32 R3, -RZ, R37.reuse.H0_H0 ;  /* 0x20000025ff037230 */ /* 0x100fe40000004100 */
[C---:B------:R-:W-:Y:S01]  /*6f00*/  FMUL R10, R24.reuse, R14 ;  /* 0x0000000e180a7220 */ /* 0x040fe20000400000 */
[C---:B------:R-:W-:Y:S01]  /*6f10*/  FFMA R11, R27.reuse, R16, R11 ;  /* 0x000000101b0b7223 */ /* 0x040fe2000000000b */
[C---:B------:R-:W-:Y:S01]  /*6f20*/  FFMA R8, R27.reuse, R0, R8 ;  /* 0x000000001b087223 */ /* 0x040fe20000000008 */
[C---:B------:R-:W-:Y:S01]  /*6f30*/  FFMA R9, R27.reuse, R2, R9 ;  /* 0x000000021b097223 */ /* 0x040fe20000000009 */
[----:B------:R-:W-:Y:S02]  /*6f40*/  HADD2.F32 R0, -RZ, R37.H1_H1 ;  /* 0x30000025ff007230 */ /* 0x000fe40000004100 */
[----:B------:R-:W-:Y:S01]  /*6f50*/  FFMA R10, R27, R3, R10 ;  /* 0x000000031b0a7223 */ /* 0x000fe2000000000a */
[C---:B------:R-:W-:Y:S01]  /*6f60*/  FMUL R15, R24.reuse, R15 ;  /* 0x0000000f180f7220 */ /* 0x040fe20000400000 */
[--C-:B------:R-:W-:Y:S01]  /*6f70*/  HADD2.F32 R2, -RZ, R38.reuse.H0_H0 ;  /* 0x20000026ff027230 */ /* 0x100fe20000004100 */
[----:B------:R-:W-:Y:S01]  /*6f80*/  F2FP.F16.F32.PACK_AB R34, R5, R4 ;  /* 0x000000040522723e */ /* 0x000fe200000000ff */
[----:B------:R-:W-:Y:S02]  /*6f90*/  HADD2.F32 R3, -RZ, R38.H1_H1 ;  /* 0x30000026ff037230 */ /* 0x000fe40000004100 */
[C---:B------:R-:W-:Y:S01]  /*6fa0*/  FMUL R13, R24.reuse, R17 ;  /* 0x00000011180d7220 */ /* 0x040fe20000400000 */
[--C-:B------:R-:W-:Y:S02]  /*6fb0*/  HADD2.F32 R4, -RZ, R39.reuse.H0_H0 ;  /* 0x20000027ff047230 */ /* 0x100fe40000004100 */
[C---:B------:R-:W-:Y:S01]  /*6fc0*/  FMUL R14, R24.reuse, R18 ;  /* 0x00000012180e7220 */ /* 0x040fe20000400000 */
[----:B------:R-:W-:Y:S02]  /*6fd0*/  HADD2.F32 R5, -RZ, R39.H1_H1 ;  /* 0x30000027ff057230 */ /* 0x000fe40000004100 */
[C---:B------:R-:W-:Y:S01]  /*6fe0*/  FFMA R15, R27.reuse, R0, R15 ;  /* 0x000000001b0f7223 */ /* 0x040fe2000000000f */
[----:B------:R-:W-:Y:S01]  /*6ff0*/  FMUL R19, R24, R19 ;  /* 0x0000001318137220 */ /* 0x000fe20000400000 */
[C---:B------:R-:W-:Y:S01]  /*7000*/  FFMA R12, R27.reuse, R2, R12 ;  /* 0x000000021b0c7223 */ /* 0x040fe2000000000c */
[C---:B------:R-:W-:Y:S01]  /*7010*/  FFMA R13, R27.reuse, R3, R13 ;  /* 0x000000031b0d7223 */ /* 0x040fe2000000000d */
[C---:B------:R-:W-:Y:S01]  /*7020*/  FFMA R14, R27.reuse, R4, R14 ;  /* 0x000000041b0e7223 */ /* 0x040fe2000000000e */
[----:B------:R-:W-:Y:S01]  /*7030*/  FFMA R19, R27, R5, R19 ;  /* 0x000000051b137223 */ /* 0x000fe20000000013 */
[----:B------:R-:W-:Y:S02]  /*7040*/  F2FP.F16.F32.PACK_AB R35, R11, R6 ;  /* 0x000000060b23723e */ /* 0x000fe400000000ff */
[----:B------:R-:W-:Y:S02]  /*7050*/  F2FP.F16.F32.PACK_AB R8, R9, R8 ;  /* 0x000000080908723e */ /* 0x000fe400000000ff */
[----:B------:R-:W-:Y:S01]  /*7060*/  F2FP.F16.F32.PACK_AB R9, R15, R10 ;  /* 0x0000000a0f09723e */ /* 0x000fe200000000ff */
[----:B------:R1:W-:Y:S01]  /*7070*/  STSM.16.M88.4 [R60+0x400], R32 ;  /* 0x000400203c007844 */ /* 0x0003e20000000200 */
[----:B------:R-:W-:Y:S02]  /*7080*/  F2FP.F16.F32.PACK_AB R10, R13, R12 ;  /* 0x0000000c0d0a723e */ /* 0x000fe400000000ff */
[----:B------:R-:W-:Y:S05]  /*7090*/  F2FP.F16.F32.PACK_AB R11, R19, R14 ;  /* 0x0000000e130b723e */ /* 0x000fea00000000ff */
[----:B------:R1:W-:Y:S01]  /*70a0*/  STSM.16.M88.4 [R59+0x400], R8 ;  /* 0x000400083b007844 */ /* 0x0003e20000000200 */
[----:B------:R-:W-:Y:S01]  /*70b0*/  @!PT LDS RZ, [RZ] ;  /* 0x00000000fffff984 */ /* 0x000fe20000000800 */
[----:B------:R-:W-:Y:S01]  /*70c0*/  @!PT LDS RZ, [RZ] ;  /* 0x00000000fffff984 */ /* 0x000fe20000000800 */
[----:B------:R-:W-:Y:S01]  /*70d0*/  @!PT LDS RZ, [RZ] ;  /* 0x00000000fffff984 */ /* 0x000fe20000000800 */
[----:B------:R-:W-:Y:S01]  /*70e0*/  @!PT LDS RZ, [RZ] ;  /* 0x00000000fffff984 */ /* 0x000fe20000000800 */
[----:B------:R3:W-:Y:S07]  /*70f0*/  MEMBAR.ALL.CTA ;  /* 0x0000000000007992 */ /* 0x0007ee0000008000 */
[----:B---3--:R-:W3:Y:S02]  /*7100*/  FENCE.VIEW.ASYNC.S ;  /* 0x00000000000073c6 */ /* 0x008ee40000000000 */
[----:B---3--:R-:W-:Y:S06]  /*7110*/  BAR.SYNC.DEFER_BLOCKING 0x1, 0x80 ;  /* 0x0042000000007b1d */ /* 0x008fec0000010000 */
[----:B------:R-:W-:Y:S05]  /*7120*/  @P0 BRA `(.L_x_120) ;  /* 0x0000000000280947 */ /* 0x000fea0003800000 */
[----:B------:R-:W3:Y:S01]  /*7130*/  LDCU.64 UR6, c[0x0][0x348] ;  /* 0x00006900ff0677ac */ /* 0x000ee20008000a00 */
[----:B------:R-:W-:Y:S01]  /*7140*/  UIADD3 UR4, UPT, UPT, UR44, 0x400, URZ ;  /* 0x000004002c047890 */ /* 0x000fe2000fffe0ff */
[----:B------:R-:W-:Y:S05]  /*7150*/  UMOV UR51, UR36 ;  /* 0x0000002400337c82 */ /* 0x000fea0008000000 */
[----:B------:R-:W-:Y:S04]  /*7160*/  MOV R50, UR4 ;  /* 0x0000000400327c02 */ /* 0x000fe80008000f00 */
[----:B------:R-:W-:Y:S01]  /*7170*/  R2UR UR48, R50 ;  /* 0x00000000323072ca */ /* 0x000fe200000e0000 */
[----:B---3--:R-:W-:Y:S04]  /*7180*/  UIADD3 UR4, UP0, UPT, UR6, 0x680, URZ ;  /* 0x0000068006047890 */ /* 0x008fe8000ff1e0ff */
[----:B------:R-:W-:Y:S09]  /*7190*/  UIADD3.X UR5, UPT, UPT, URZ, UR7, URZ, UP0, !UPT ;  /* 0x00000007ff057290 */ /* 0x000ff200087fe4ff */
[----:B------:R3:W-:Y:S01]  /*71a0*/  UTMASTG.3D [UR48], [UR4] ;  /* 0x00000030040073b5 */ /* 0x0007e20008010000 */
[----:B------:R0:W-:Y:S01]  /*71b0*/  UTMACMDFLUSH ;  /* 0x00000000000079b7 */ /* 0x0001e20000000000 */
[----:B---3--:R-:W-:Y:S04]  /*71c0*/  DEPBAR.LE SB0, 0x1 ;  /* 0x000080400000791a */ /* 0x008fe80000000000 */
.L_x_120:
[----:B------:R-:W-:Y:S05]  /*71d0*/  BSYNC.RECONVERGENT B0 ;  /* 0x0000000000007941 */ /* 0x000fea0003800200 */
.L_x_119:
[----:B------:R-:W-:Y:S01]  /*71e0*/  BAR.SYNC.DEFER_BLOCKING 0x1, 0x80 ;  /* 0x0042000000007b1d */ /* 0x000fe20000010000 */
[----:B------:R-:W-:Y:S01]  /*71f0*/  ISETP.NE.AND P1, PT, R58, RZ, PT ;  /* 0x000000ff3a00720c */ /* 0x000fe20003f25270 */
[----:B------:R-:W-:Y:S01]  /*7200*/  UISETP.NE.AND UP0, UPT, UR47, URZ, UPT ;  /* 0x000000ff2f00728c */ /* 0x000fe2000bf05270 */
[----:B------:R-:W-:Y:S11]  /*7210*/  LEA R4, R61, UR44, 0x3 ;  /* 0x0000002c3d047c11 */ /* 0x000ff6000f8e18ff */
[----:B------:R-:W-:Y:S01]  /*7220*/  @P1 SHF.L.U32 R3, R55, 0x1f, RZ ;  /* 0x0000001f37031819 */ /* 0x000fe200000006ff */
[----:B------:R-:W-:Y:S06]  /*7230*/  BRA.U !UP0, `(.L_x_121) ;  /* 0x0000000108247547 */ /* 0x000fec000b800000 */
[----:B------:R-:W3:Y:S01]  /*7240*/  S2R R0, SR_CgaCtaId ;  /* 0x0000000000007919 */ /* 0x000ee20000008800 */
[----:B------:R-:W-:Y:S01]  /*7250*/  IMAD.U32 R2, RZ, RZ, UR46 ;  /* 0x0000002eff027e24 */ /* 0x000fe2000f8e00ff */
[----:B------:R-:W-:Y:S04]  /*7260*/  UIADD3 UR4, UPT, UPT, UR46, 0x1, URZ ;  /* 0x000000012e047890 */ /* 0x000fe8000fffe0ff */
[----:B------:R-:W-:Y:S01]  /*7270*/  @P1 LEA R2, R2, UR44, 0x3 ;  /* 0x0000002c02021c11 */ /* 0x000fe2000f8e18ff */
[----:B------:R-:W-:Y:S04]  /*7280*/  UISETP.NE.AND UP0, UPT, UR4, 0x4, UPT ;  /* 0x000000040400788c */ /* 0x000fe8000bf05270 */
[----:B------:R-:W-:Y:S01]  /*7290*/  @P1 VIADD R2, R2, 0x130 ;  /* 0x0000013002021836 */ /* 0x000fe20000000000 */
[----:B------:R-:W-:Y:S04]  /*72a0*/  USEL UR46, UR4, URZ, UP0 ;  /* 0x000000ff042e7287 */ /* 0x000fe80008000000 */
[----:B---3--:R-:W-:Y:S04]  /*72b0*/  @P1 PRMT R0, R0, 0x654, R2 ;  /* 0x0000065400001816 */ /* 0x008fe80000000002 */
[----:B------:R3:W-:Y:S04]  /*72c0*/  @P1 SYNCS.ARRIVE.TRANS64.RED.A1T0 RZ, [R0+URZ], RZ ;  /* 0x000000ff00ff19a7 */ /* 0x0007e800081004ff */
.L_x_121:
[----:B------:R-:W4:Y:S01]  /*72d0*/  @P1 SYNCS.PHASECHK.TRANS64.TRYWAIT P0, [R4+URZ+0x110], R3 ;  /* 0x00011003040015a7 */ /* 0x000f2200080011ff */
[----:B------:R-:W-:Y:S01]  /*72e0*/  BSSY B1, `(.L_x_122) ;  /* 0x0000013000017945 */ /* 0x000fe20003800000 */
[----:B----4-:R-:W-:Y:S03]  /*72f0*/  @P1 SEL R63, RZ, 0x1, !P0 ;  /* 0x00000001ff3f1807 */ /* 0x010fe60004000000 */
[----:B------:R-:W-:Y:S05]  /*7300*/  @!P1 BRA `(.L_x_123) ;  /* 0x0000000000409947 */ /* 0x000fea0003800000 */
[----:B------:R-:W-:Y:S01]  /*7310*/  ISETP.NE.AND P1, PT, R64, RZ, PT ;  /* 0x000000ff4000720c */ /* 0x000fe20003f25270 */
[----:B------:R-:W-:Y:S01]  /*7320*/  BSSY B0, `(.L_x_124) ;  /* 0x0000009000007945 */ /* 0x000fe20003800000 */
[----:B------:R-:W-:Y:S11]  /*7330*/  ISETP.NE.AND P0, PT, R63, RZ, PT ;  /* 0x000000ff3f00720c */ /* 0x000ff60003f05270 */
[----:B------:R-:W-:Y:S05]  /*7340*/  @P1 IMAD R3, R61, 0x1000, R62 ;  /* 0x000010003d031824 */ /* 0x000fea00078e023e */
[----:B------:R-:W-:Y:S05]  /*7350*/  @P1 IADD3 R2, PT, PT, R3, UR44, RZ ;  /* 0x0000002c03021c10 */ /* 0x000fea000fffe0ff */
[----:B------:R-:W-:Y:S01]  /*7360*/  @P1 IMAD.IADD R2, R56, 0x1, R2 ;  /* 0x0000000138021824 */ /* 0x000fe200078e0202 */
[----:B------:R-:W-:Y:S06]  /*7370*/  @P0 BRA `(.L_x_125) ;  /* 0x00000000000c0947 */ /* 0x000fec0003800000 */
[----:B---3--:R-:W-:Y:S04]  /*7380*/  SHF.L.U32 R0, R55, 0x1f, RZ ;  /* 0x0000001f37007819 */ /* 0x008fe800000006ff */
[----:B------:R-:W3:Y:S02]  /*7390*/  SYNCS.PHASECHK.TRANS64.TRYWAIT P0, [R4+URZ+0x110], R0 ;  /* 0x00011000040075a7 */ /* 0x000ee400080011ff */
[----:B---3--:R-:W-:Y:S05]  /*73a0*/  @!P0 BRA `(.L_x_126) ;  /* 0x0000002800e08947 */ /* 0x008fea0003800000 */
.L_x_125:
[----:B------:R-:W-:Y:S05]  /*73b0*/  BSYNC B0 ;  /* 0x0000000000007941 */ /* 0x000fea0003800000 */
.L_x_124:
[----:B------:R-:W-:Y:S02]  /*73c0*/  ISETP.NE.AND P0, PT, R64, RZ, PT ;  /* 0x000000ff4000720c */ /* 0x000fe40003f05270 */
[----:B------:R-:W-:Y:S11]  /*73d0*/  IADD3 R61, PT, PT, R61, 0x1, RZ ;  /* 0x000000013d3d7810 */ /* 0x000ff60007ffe0ff */
[----:B------:R-:W-:Y:S05]  /*73e0*/  @P0 WARPSYNC.ALL ;  /* 0x0000000000000948 */ /* 0x000fea0003800000 */
[----:B------:R4:W1:Y:S04]  /*73f0*/  @P0 LDSM.16.M88.4 R28, [R3+UR44+0x400] ;  /* 0x0004002c031c083b */ /* 0x0008680008000200 */
[----:B------:R4:W1:Y:S02]  /*7400*/  @P0 LDSM.16.M88.4 R36, [R2+0x400] ;  /* 0x000400000224083b */ /* 0x0008640000000200 */
.L_x_123:
[----:B------:R-:W-:Y:S05]  /*7410*/  BSYNC B1 ;  /* 0x0000000000017941 */ /* 0x000fea0003800000 */
.L_x_122:
[----:B---3--:R-:W-:Y:S05]  /*7420*/  VIADD R0, R25, 0x20 ;  /* 0x0000002019007836 */ /* 0x008fea0000000000 */
[----:B------:R-:W-:Y:S04]  /*7430*/  SHF.R.U32.HI R0, RZ, 0x15, R0 ;  /* 0x00000015ff007819 */ /* 0x000fe80000011600 */
[----:B------:R-:W-:Y:S11]  /*7440*/  LOP3.LUT P0, RZ, R0, 0x3, R46, 0x48, !PT ;  /* 0x0000000300ff7812 */ /* 0x000ff6000780482e */
[----:B------:R-:W-:Y:S02]  /*7450*/  @!UPT UIADD3 URZ, UPT, UPT, URZ, URZ, URZ ;  /* 0x000000fffffff290 */ /* 0x000fe4000fffe0ff */
[----:B------:R-:W-:Y:S05]  /*7460*/  @!P0 BRA `(.L_x_127) ;  /* 0x0000000000408947 */ /* 0x000fea0003800000 */
[----:B------:R-:W3:Y:S01]  /*7470*/  LDCU.64 UR8, c[0x4][0x70] ;  /* 0x01000e00ff0877ac */ /* 0x000ee20008000a00 */
[----:B----4-:R-:W-:Y:S01]  /*7480*/  MOV R3, 0x0 ;  /* 0x0000000000037802 */ /* 0x010fe20000000f00 */
[----:B------:R-:W-:Y:S02]  /*7490*/  HFMA2 R12, -RZ, RZ, 0, 5.9604644775390625e-08 ;  /* 0x00000001ff0c7431 */ /* 0x000fe400000001ff */
[----:B-1----:R-:W-:Y:S02]  /*74a0*/  IMAD.MOV.U32 R8, RZ, RZ, 0x192 ;  /* 0x00000192ff087424 */ /* 0x002fe400078e00ff */
[----:B------:R-:W-:Y:S01]  /*74b0*/  IMAD.MOV.U32 R13, RZ, RZ, RZ ;  /* 0x000000ffff0d7224 */ /* 0x000fe200078e00ff */
[----:B------:R-:W1:Y:S01]  /*74c0*/  LDCU.64 UR6, c[0x4][0x78] ;  /* 0x01000f00ff0677ac */ /* 0x000e620008000a00 */
[----:B------:R-:W4:Y:S01]  /*74d0*/  LDC.64 R2, c[0x4][R3] ;  /* 0x0100000003027b82 */ /* 0x000f220000000a00 */
[----:B------:R-:W5:Y:S01]  /*74e0*/  LDCU.64 UR4, c[0x4][0x10] ;  /* 0x01000200ff0477ac */ /* 0x000f620008000a00 */
[----:B---3--:R-:W-:Y:S01]  /*74f0*/  MOV R5, UR9 ;  /* 0x0000000900057c02 */ /* 0x008fe20008000f00 */
[----:B------:R-:W-:Y:S01]  /*7500*/  IMAD.U32 R4, RZ, RZ, UR8 ;  /* 0x00000008ff047e24 */ /* 0x000fe2000f8e00ff */
[----:B-1----:R-:W-:Y:S01]  /*7510*/  MOV R7, UR7 ;  /* 0x0000000700077c02 */ /* 0x002fe20008000f00 */
[----:B------:R-:W-:Y:S01]  /*7520*/  IMAD.U32 R6, RZ, RZ, UR6 ;  /* 0x00000006ff067e24 */ /* 0x000fe2000f8e00ff */
[----:B-----5:R-:W-:Y:S01]  /*7530*/  MOV R11, UR5 ;  /* 0x00000005000b7c02 */ /* 0x020fe20008000f00 */
[----:B------:R-:W-:Y:S02]  /*7540*/  IMAD.U32 R10, RZ, RZ, UR4 ;  /* 0x00000004ff0a7e24 */ /* 0x000fe4000f8e00ff */
[----:B------:R-:W-:Y:S07]  /*7550*/  LEPC R20, `(.L_x_127) ;  /* 0x000000001014794e */ /* 0x000fee0000000000 */
[----:B--2-4-:R-:W-:Y:S05]  /*7560*/  CALL.ABS.NOINC R2 ;  /* 0x0000000002007343 */ /* 0x014fea0003c00000 */
.L_x_127:
[----:B------:R-:W-:Y:S01]  /*7570*/  ISETP.NE.AND P6, PT, R58, RZ, PT ;  /* 0x000000ff3a00720c */ /* 0x000fe20003fc5270 */
[----:B------:R-:W-:Y:S05]  /*7580*/  WARPSYNC.ALL ;  /* 0x0000000000007948 */ /* 0x000fea0003800000 */
[----:B------:R-:W-:Y:S01]  /*7590*/  R2UR UR4, R25 ;  /* 0x00000000190472ca */ /* 0x000fe200000e0000 */
[--C-:B-1--4-:R-:W-:Y:S01]  /*75a0*/  HADD2.F32 R3, -RZ, R28.reuse.H0_H0 ;  /* 0x2000001cff037230 */ /* 0x112fe20000004100 */
[----:B------:R-:W1:Y:S01]  /*75b0*/  S2R R65, SR_CgaCtaId ;  /* 0x0000000000417919 */ /* 0x000e620000008800 */
[--C-:B------:R-:W-:Y:S01]  /*75c0*/  HADD2.F32 R20, -RZ, R29.reuse.H0_H0 ;  /* 0x2000001dff147230 */ /* 0x100fe20000004100 */
[----:B------:R-:W-:Y:S01]  /*75d0*/  ISETP.NE.AND P0, PT, R57, RZ, PT ;  /* 0x000000ff3900720c */ /* 0x000fe20003f05270 */
[----:B------:R-:W-:Y:S01]  /*75e0*/  HADD2.F32 R21, -RZ, R29.H1_H1 ;  /* 0x3000001dff157230 */ /* 0x000fe20000004100 */
[----:B------:R-:W-:Y:S07]  /*75f0*/  BSSY.RECONVERGENT B0, `(.L_x_128) ;  /* 0x0000051000007945 */ /* 0x000fee0003800200 */
[----:B------:R-:W3:Y:S02]  /*7600*/  LDTM.16dp256bit.x4 R4, tmem[UR4+0x20] ;  /* 0x00002004000479ee */ /* 0x000ee40008120000 */
[C---:B---3--:R-:W-:Y:S01]  /*7610*/  FMUL R0, R24.reuse, R4 ;  /* 0x0000000418007220 */ /* 0x048fe20000400000 */
[----:B------:R-:W-:Y:S02]  /*7620*/  HADD2.F32 R4, -RZ, R28.H1_H1 ;  /* 0x3000001cff047230 */ /* 0x000fe40000004100 */
[C---:B------:R-:W-:Y:S01]  /*7630*/  FMUL R2, R24.reuse, R5 ;  /* 0x0000000518027220 */ /* 0x040fe20000400000 */
[C---:B------:R-:W-:Y:S01]  /*7640*/  FMUL R7, R24.reuse, R7 ;  /* 0x0000000718077220 */ /* 0x040fe20000400000 */
[C---:B------:R-:W-:Y:S01]  /*7650*/  FFMA R0, R27.reuse, R3, R0 ;  /* 0x000000031b007223 */ /* 0x040fe20000000000 */
[C---:B------:R-:W-:Y:S01]  /*7660*/  FMUL R3, R24.reuse, R6 ;  /* 0x0000000618037220 */ /* 0x040fe20000400000 */
[C---:B------:R-:W-:Y:S01]  /*7670*/  FFMA R2, R27.reuse, R4, R2 ;  /* 0x000000041b027223 */ /* 0x040fe20000000002 */
[C---:B------:R-:W-:Y:S01]  /*7680*/  FMUL R4, R24.reuse, R8 ;  /* 0x0000000818047220 */ /* 0x040fe20000400000 */
[----:B------:R-:W-:Y:S01]  /*7690*/  FMUL R8, R24, R12 ;  /* 0x0000000c18087220 */ /* 0x000fe20000400000 */
[C---:B------:R-:W-:Y:S01]  /*76a0*/  FFMA R3, R27.reuse, R20, R3 ;  /* 0x000000141b037223 */ /* 0x040fe20000000003 */
[----:B------:R-:W-:Y:S01]  /*76b0*/  FFMA R7, R27, R21, R7 ;  /* 0x000000151b077223 */ /* 0x000fe20000000007 */
[----:B------:R-:W-:Y:S01]  /*76c0*/  F2FP.F16.F32.PACK_AB R32, R2, R0 ;  /* 0x000000000220723e */ /* 0x000fe200000000ff */
[C---:B------:R-:W-:Y:S01]  /*76d0*/  FMUL R12, R24.reuse, R16 ;  /* 0x00000010180c7220 */ /* 0x040fe20000400000 */
[--C-:B------:R-:W-:Y:S02]  /*76e0*/  HADD2.F32 R16, -RZ, R30.reuse.H0_H0 ;  /* 0x2000001eff107230 */ /* 0x100fe40000004100 */
[C---:B------:R-:W-:Y:S01]  /*76f0*/  FMUL R5, R24.reuse, R9 ;  /* 0x0000000918057220 */ /* 0x040fe20000400000 */
[----:B------:R-:W-:Y:S01]  /*7700*/  F2FP.F16.F32.PACK_AB R33, R7, R3 ;  /* 0x000000030721723e */ /* 0x000fe200000000ff */
[----:B------:R-:W-:Y:S02]  /*7710*/  HADD2.F32 R0, -RZ, R30.H1_H1 ;  /* 0x3000001eff007230 */ /* 0x000fe40000004100 */
[C---:B------:R-:W-:Y:S01]  /*7720*/  FMUL R6, R24.reuse, R10 ;  /* 0x0000000a18067220 */ /* 0x040fe20000400000 */
[--C-:B------:R-:W-:Y:S02]  /*7730*/  HADD2.F32 R2, -RZ, R31.reuse.H0_H0 ;  /* 0x2000001fff027230 */ /* 0x100fe40000004100 */
[C---:B------:R-:W-:Y:S01]  /*7740*/  FMUL R11, R24.reuse, R11 ;  /* 0x0000000b180b7220 */ /* 0x040fe20000400000 */
[----:B------:R-:W-:Y:S02]  /*7750*/  HADD2.F32 R3, -RZ, R31.H1_H1 ;  /* 0x3000001fff037230 */ /* 0x000fe40000004100 */
[C---:B------:R-:W-:Y:S01]  /*7760*/  FFMA R4, R27.reuse, R16, R4 ;  /* 0x000000101b047223 */ /* 0x040fe20000000004 */
[C---:B------:R-:W-:Y:S01]  /*7770*/  FFMA R5, R27.reuse, R0, R5 ;  /* 0x000000001b057223 */ /* 0x040fe20000000005 */
[C---:B------:R-:W-:Y:S01]  /*7780*/  FFMA R6, R27.reuse, R2, R6 ;  /* 0x000000021b067223 */ /* 0x040fe20000000006 */
[--C-:B------:R-:W-:Y:S02]  /*7790*/  HADD2.F32 R0, -RZ, R36.reuse.H0_H0 ;  /* 0x20000024ff007230 */ /* 0x100fe40000004100 */
[----:B------:R-:W-:Y:S01]  /*77a0*/  FFMA R11, R27, R3, R11 ;  /* 0x000000031b0b7223 */ /* 0x000fe2000000000b */
[----:B------:R-:W-:Y:S01]  /*77b0*/  HADD2.F32 R2, -RZ, R36.H1_H1 ;  /* 0x30000024ff027230 */ /* 0x000fe20000004100 */
[----:B------:R-:W-:Y:S01]  /*77c0*/  F2FP.F16.F32.PACK_AB R34, R5, R4 ;  /* 0x000000040522723e */ /* 0x000fe200000000ff */
[C---:B------:R-:W-:Y:S01]  /*77d0*/  FMUL R9, R24.reuse, R13 ;  /* 0x0000000d18097220 */ /* 0x040fe20000400000 */
[--C-:B------:R-:W-:Y:S01]  /*77e0*/  HADD2.F32 R3, -RZ, R37.reuse.H0_H0 ;  /* 0x20000025ff037230 */ /* 0x100fe20000004100 */
[----:B------:R-:W-:Y:S01]  /*77f0*/  F2FP.F16.F32.PACK_AB R35, R11, R6 ;  /* 0x000000060b23723e */ /* 0x000fe200000000ff */
[C---:B------:R-:W-:Y:S01]  /*7800*/  FMUL R10, R24.reuse, R14 ;  /* 0x0000000e180a7220 */ /* 0x040fe20000400000 */
[C---:B------:R-:W-:Y:S01]  /*7810*/  FFMA R8, R27.reuse, R0, R8 ;  /* 0x000000001b087223 */ /* 0x040fe20000000008 */
[C---:B------:R-:W-:Y:S01]  /*7820*/  FFMA R9, R27.reuse, R2, R9 ;  /* 0x000000021b097223 */ /* 0x040fe20000000009 */
[----:B------:R-:W-:Y:S01]  /*7830*/  HADD2.F32 R0, -RZ, R37.H1_H1 ;  /* 0x30000025ff007230 */ /* 0x000fe20000004100 */
[----:B------:R3:W-:Y:S01]  /*7840*/  STSM.16.M88.4 [R60+0x1400], R32 ;  /* 0x001400203c007844 */ /* 0x0007e20000000200 */
[----:B------:R-:W-:Y:S01]  /*7850*/  FFMA R10, R27, R3, R10 ;  /* 0x000000031b0a7223 */ /* 0x000fe2000000000a */
[C---:B------:R-:W-:Y:S01]  /*7860*/  FMUL R15, R24.reuse, R15 ;  /* 0x0000000f180f7220 */ /* 0x040fe20000400000 */
[----:B------:R-:W-:Y:S01]  /*7870*/  F2FP.F16.F32.PACK_AB R8, R9, R8 ;  /* 0x000000080908723e */ /* 0x000fe200000000ff */
[--C-:B------:R-:W-:Y:S02]  /*7880*/  HADD2.F32 R2, -RZ, R38.reuse.H0_H0 ;  /* 0x20000026ff027230 */ /* 0x100fe40000004100 */
[C---:B------:R-:W-:Y:S01]  /*7890*/  FMUL R13, R24.reuse, R17 ;  /* 0x00000011180d7220 */ /* 0x040fe20000400000 */
[----:B------:R-:W-:Y:S02]  /*78a0*/  HADD2.F32 R3, -RZ, R38.H1_H1 ;  /* 0x30000026ff037230 */ /* 0x000fe40000004100 */
[C---:B------:R-:W-:Y:S01]  /*78b0*/  FMUL R14, R24.reuse, R18 ;  /* 0x00000012180e7220 */ /* 0x040fe20000400000 */
[--C-:B------:R-:W-:Y:S02]  /*78c0*/  HADD2.F32 R4, -RZ, R39.reuse.H0_H0 ;  /* 0x20000027ff047230 */ /* 0x100fe40000004100 */
[C---:B------:R-:W-:Y:S01]  /*78d0*/  FFMA R15, R27.reuse, R0, R15 ;  /* 0x000000001b0f7223 */ /* 0x040fe2000000000f */
[----:B------:R-:W-:Y:S01]  /*78e0*/  MOV R0, UR46 ;  /* 0x0000002e00007c02 */ /* 0x000fe20008000f00 */
[----:B------:R-:W-:Y:S02]  /*78f0*/  HADD2.F32 R5, -RZ, R39.H1_H1 ;  /* 0x30000027ff057230 */ /* 0x000fe40000004100 */
[----:B------:R-:W-:Y:S01]  /*7900*/  FMUL R19, R24, R19 ;  /* 0x0000001318137220 */ /* 0x000fe20000400000 */
[C---:B------:R-:W-:Y:S01]  /*7910*/  FFMA R12, R27.reuse, R2, R12 ;  /* 0x000000021b0c7223 */ /* 0x040fe2000000000c */
[C---:B------:R-:W-:Y:S01]  /*7920*/  FFMA R13, R27.reuse, R3, R13 ;  /* 0x000000031b0d7223 */ /* 0x040fe2000000000d */
[C---:B------:R-:W-:Y:S01]  /*7930*/  FFMA R14, R27.reuse, R4, R14 ;  /* 0x000000041b0e7223 */ /* 0x040fe2000000000e */
[----:B------:R-:W-:Y:S01]  /*7940*/  FFMA R19, R27, R5, R19 ;  /* 0x000000051b137223 */ /* 0x000fe20000000013 */
[----:B------:R-:W-:Y:S02]  /*7950*/  F2FP.F16.F32.PACK_AB R9, R15, R10 ;  /* 0x0000000a0f09723e */ /* 0x000fe400000000ff */
[----:B------:R-:W-:Y:S02]  /*7960*/  F2FP.F16.F32.PACK_AB R10, R13, R12 ;  /* 0x0000000c0d0a723e */ /* 0x000fe400000000ff */
[----:B------:R-:W-:Y:S02]  /*7970*/  F2FP.F16.F32.PACK_AB R11, R19, R14 ;  /* 0x0000000e130b723e */ /* 0x000fe400000000ff */
[----:B------:R-:W-:Y:S02]  /*7980*/  @P6 LEA R0, R0, UR44, 0x3 ;  /* 0x0000002c00006c11 */ /* 0x000fe4000f8e18ff */
[----:B------:R-:W-:Y:S01]  /*7990*/  LEA R2, R61, UR44, 0x3 ;  /* 0x0000002c3d027c11 */ /* 0x000fe2000f8e18ff */
[----:B------:R3:W-:Y:S01]  /*79a0*/  STSM.16.M88.4 [R59+0x1400], R8 ;  /* 0x001400083b007844 */ /* 0x0007e20000000200 */
[----:B------:R-:W-:Y:S02]  /*79b0*/  @P6 IADD3 R0, PT, PT, R0, 0x130, RZ ;  /* 0x0000013000006810 */ /* 0x000fe40007ffe0ff */
[----:B------:R-:W-:Y:S01]  /*79c0*/  @P6 SHF.L.U32 R3, R55, 0x1f, RZ ;  /* 0x0000001f37036819 */ /* 0x000fe200000006ff */
[----:B------:R-:W-:Y:S01]  /*79d0*/  @!PT LDS RZ, [RZ] ;  /* 0x00000000fffff984 */ /* 0x000fe20000000800 */
[----:B------:R-:W-:Y:S01]  /*79e0*/  @!PT LDS RZ, [RZ] ;  /* 0x00000000fffff984 */ /* 0x000fe20000000800 */
[----:B------:R-:W-:Y:S01]  /*79f0*/  @!PT LDS RZ, [RZ] ;  /* 0x00000000fffff984 */ /* 0x000fe20000000800 */
[----:B------:R-:W-:Y:S01]  /*7a00*/  @!PT LDS RZ, [RZ] ;  /* 0x00000000fffff984 */ /* 0x000fe20000000800 */
[----:B------:R4:W-:Y:S06]  /*7a10*/  MEMBAR.ALL.CTA ;  /* 0x0000000000007992 */ /* 0x0009ec0000008000 */
[----:B----4-:R-:W4:Y:S01]  /*7a20*/  FENCE.VIEW.ASYNC.S ;  /* 0x00000000000073c6 */ /* 0x010f220000000000 */
[----:B-1----:R-:W-:Y:S01]  /*7a30*/  @P6 PRMT R0, R65, 0x654, R0 ;  /* 0x0000065441006816 */ /* 0x002fe20000000000 */
[----:B----4-:R-:W-:Y:S06]  /*7a40*/  BAR.SYNC.DEFER_BLOCKING 0x1, 0x80 ;  /* 0x0042000000007b1d */ /* 0x010fec0000010000 */
[----:B------:R-:W-:Y:S05]  /*7a50*/  @P0 BRA `(.L_x_129) ;  /* 0x0000000000280947 */ /* 0x000fea0003800000 */
[----:B------:R-:W1:Y:S01]  /*7a60*/  LDCU.64 UR6, c[0x0][0x348] ;  /* 0x00006900ff0677ac */ /* 0x000e620008000a00 */
[----:B------:R-:W-:Y:S02]  /*7a70*/  UIADD3 UR9, UPT, UPT, UR49, 0x20, URZ ;  /* 0x0000002031097890 */ /* 0x000fe4000fffe0ff */
[----:B------:R-:W-:Y:S01]  /*7a80*/  UIADD3 UR8, UPT, UPT, UR44, 0x1400, URZ ;  /* 0x000014002c087890 */ /* 0x000fe2000fffe0ff */
[----:B------:R-:W-:Y:S01]  /*7a90*/  UMOV UR10, UR50 ;  /* 0x00000032000a7c82 */ /* 0x000fe20008000000 */
[----:B------:R-:W-:Y:S01]  /*7aa0*/  UMOV UR11, UR36 ;  /* 0x00000024000b7c82 */ /* 0x000fe20008000000 */
[----:B-1----:R-:W-:Y:S04]  /*7ab0*/  UIADD3 UR4, UP0, UPT, UR6, 0x680, URZ ;  /* 0x0000068006047890 */ /* 0x002fe8000ff1e0ff */
[----:B------:R-:W-:Y:S09]  /*7ac0*/  UIADD3.X UR5, UPT, UPT, URZ, UR7, URZ, UP0, !UPT ;  /* 0x00000007ff057290 */ /* 0x000ff200087fe4ff */
[----:B------:R1:W-:Y:S01]  /*7ad0*/  UTMASTG.3D [UR8], [UR4] ;  /* 0x00000008040073b5 */ /* 0x0003e20008010000 */
[----:B------:R0:W-:Y:S01]  /*7ae0*/  UTMACMDFLUSH ;  /* 0x00000000000079b7 */ /* 0x0001e20000000000 */
[----:B-1----:R-:W-:Y:S04]  /*7af0*/  DEPBAR.LE SB0, 0x1 ;  /* 0x000080400000791a */ /* 0x002fe80000000000 */
.L_x_129:
[----:B------:R-:W-:Y:S05]  /*7b00*/  BSYNC.RECONVERGENT B0 ;  /* 0x0000000000007941 */ /* 0x000fea0003800200 */
.L_x_128:
[----:B------:R-:W-:Y:S01]  /*7b10*/  BAR.SYNC.DEFER_BLOCKING 0x1, 0x80 ;  /* 0x0042000000007b1d */ /* 0x000fe20000010000 */
[----:B------:R-:W-:Y:S04]  /*7b20*/  UIADD3 UR4, UPT, UPT, UR46, 0x1, URZ ;  /* 0x000000012e047890 */ /* 0x000fe8000fffe0ff */
[----:B------:R-:W-:Y:S04]  /*7b30*/  UISETP.NE.AND UP0, UPT, UR4, 0x4, UPT ;  /* 0x000000040400788c */ /* 0x000fe8000bf05270 */
[----:B------:R-:W-:Y:S01]  /*7b40*/  USEL UR45, UR4, URZ, UP0 ;  /* 0x000000ff042d7287 */ /* 0x000fe20008000000 */
[----:B------:R1:W-:Y:S01]  /*7b50*/  @P6 SYNCS.ARRIVE.TRANS64.RED.A1T0 RZ, [R0+URZ], RZ ;  /* 0x000000ff00ff69a7 */ /* 0x0003e200081004ff */
[----:B------:R-:W-:Y:S01]  /*7b60*/  BSSY B1, `(.L_x_130) ;  /* 0x0000014000017945 */ /* 0x000fe20003800000 */
[----:B------:R-:W4:Y:S02]  /*7b70*/  @P6 SYNCS.PHASECHK.TRANS64.TRYWAIT P0, [R2+URZ+0x110], R3 ;  /* 0x00011003020065a7 */ /* 0x000f2400080011ff */
[----:B----4-:R-:W-:Y:S01]  /*7b80*/  @P6 SEL R63, RZ, 0x1, !P0 ;  /* 0x00000001ff3f6807 */ /* 0x010fe20004000000 */
[----:B-1----:R-:W-:Y:S06]  /*7b90*/  @!P6 BRA `(.L_x_131) ;  /* 0x000000000040e947 */ /* 0x002fec0003800000 */
[----:B------:R-:W-:Y:S01]  /*7ba0*/  ISETP.NE.AND P1, PT, R64, RZ, PT ;  /* 0x000000ff4000720c */ /* 0x000fe20003f25270 */
[----:B------:R-:W-:Y:S01]  /*7bb0*/  BSSY B0, `(.L_x_132) ;  /* 0x0000009000007945 */ /* 0x000fe20003800000 */
[----:B------:R-:W-:Y:S11]  /*7bc0*/  ISETP.NE.AND P0, PT, R63, RZ, PT ;  /* 0x000000ff3f00720c */ /* 0x000ff60003f05270 */
[----:B------:R-:W-:Y:S05]  /*7bd0*/  @P1 IMAD R3, R61, 0x1000, R62 ;  /* 0x000010003d031824 */ /* 0x000fea00078e023e */
[----:B------:R-:W-:Y:S05]  /*7be0*/  @P1 IADD3 R0, PT, PT, R3, UR44, RZ ;  /* 0x0000002c03001c10 */ /* 0x000fea000fffe0ff */
[----:B------:R-:W-:Y:S01]  /*7bf0*/  @P1 IMAD.IADD R0, R56, 0x1, R0 ;  /* 0x0000000138001824 */ /* 0x000fe200078e0200 */
[----:B------:R-:W-:Y:S06]  /*7c00*/  @P0 BRA `(.L_x_133) ;  /* 0x00000000000c0947 */ /* 0x000fec0003800000 */
[----:B------:R-:W-:Y:S04]  /*7c10*/  SHF.L.U32 R4, R55, 0x1f, RZ ;  /* 0x0000001f37047819 */ /* 0x000fe800000006ff */
[----:B------:R-:W1:Y:S02]  /*7c20*/  SYNCS.PHASECHK.TRANS64.TRYWAIT P0, [R2+URZ+0x110], R4 ;  /* 0x00011004020075a7 */ /* 0x000e6400080011ff */
[----:B-1----:R-:W-:Y:S05]  /*7c30*/  @!P0 BRA `(.L_x_134) ;  /* 0x0000002000d08947 */ /* 0x002fea0003800000 */
.L_x_133:
[----:B------:R-:W-:Y:S05]  /*7c40*/  BSYNC B0 ;  /* 0x0000000000007941 */ /* 0x000fea0003800000 */
.L_x_132:
[----:B------:R-:W-:Y:S02]  /*7c50*/  ISETP.NE.AND P0, PT, R64, RZ, PT ;  /* 0x000000ff4000720c */ /* 0x000fe40003f05270 */
[----:B------:R-:W-:Y:S11]  /*7c60*/  IADD3 R61, PT, PT, R61, 0x1, RZ ;  /* 0x000000013d3d7810 */ /* 0x000ff60007ffe0ff */
[----:B------:R-:W-:Y:S05]  /*7c70*/  @P0 WARPSYNC.ALL ;  /* 0x0000000000000948 */ /* 0x000fea0003800000 */
[----:B------:R4:W1:Y:S04]  /*7c80*/  @P0 LDSM.16.M88.4 R28, [R3+UR44+0x400] ;  /* 0x0004002c031c083b */ /* 0x0008680008000200 */
[----:B------:R4:W1:Y:S02]  /*7c90*/  @P0 LDSM.16.M88.4 R36, [R0+0x400] ;  /* 0x000400000024083b */ /* 0x0008640000000200 */
.L_x_131:
[----:B------:R-:W-:Y:S05]  /*7ca0*/  BSYNC B1 ;  /* 0x0000000000017941 */ /* 0x000fea0003800000 */
.L_x_130:
[----:B----4-:R-:W-:Y:S05]  /*7cb0*/  VIADD R0, R25, 0x40 ;  /* 0x0000004019007836 */ /* 0x010fea0000000000 */
[----:B------:R-:W-:Y:S04]  /*7cc0*/  SHF.R.U32.HI R0, RZ, 0x15, R0 ;  /* 0x00000015ff007819 */ /* 0x000fe80000011600 */
[----:B------:R-:W-:Y:S11]  /*7cd0*/  LOP3.LUT P0, RZ, R0, 0x3, R46, 0x48, !PT ;  /* 0x0000000300ff7812 */ /* 0x000ff6000780482e */
[----:B------:R-:W-:Y:S02]  /*7ce0*/  @!UPT UIADD3 URZ, UPT, UPT, URZ, URZ, URZ ;  /* 0x000000fffffff290 */ /* 0x000fe4000fffe0ff */
[----:B------:R-:W-:Y:S05]  /*7cf0*/  @!P0 BRA `(.L_x_135) ;  /* 0x0000000000408947 */ /* 0x000fea0003800000 */
[----:B------:R-:W4:Y:S01]  /*7d00*/  LDCU.64 UR8, c[0x4][0x70] ;  /* 0x01000e00ff0877ac */ /* 0x000f220008000a00 */
[----:B------:R-:W-:Y:S01]  /*7d10*/  MOV R3, 0x0 ;  /* 0x0000000000037802 */ /* 0x000fe20000000f00 */
[----:B------:R-:W-:Y:S02]  /*7d20*/  HFMA2 R12, -RZ, RZ, 0, 5.9604644775390625e-08 ;  /* 0x00000001ff0c7431 */ /* 0x000fe400000001ff */
[----:B---3--:R-:W-:Y:S02]  /*7d30*/  IMAD.MOV.U32 R8, RZ, RZ, 0x192 ;  /* 0x00000192ff087424 */ /* 0x008fe400078e00ff */
[----:B------:R-:W-:Y:S01]  /*7d40*/  IMAD.MOV.U32 R13, RZ, RZ, RZ ;  /* 0x000000ffff0d7224 */ /* 0x000fe200078e00ff */
[----:B------:R-:W3:Y:S01]  /*7d50*/  LDCU.64 UR6, c[0x4][0x78] ;  /* 0x01000f00ff0677ac */ /* 0x000ee20008000a00 */
[----:B-1----:R-:W1:Y:S01]  /*7d60*/  LDC.64 R2, c[0x4][R3] ;  /* 0x0100000003027b82 */ /* 0x002e620000000a00 */
[----:B------:R-:W5:Y:S01]  /*7d70*/  LDCU.64 UR4, c[0x4][0x10] ;  /* 0x01000200ff0477ac */ /* 0x000f620008000a00 */
[----:B----4-:R-:W-:Y:S01]  /*7d80*/  MOV R5, UR9 ;  /* 0x0000000900057c02 */ /* 0x010fe20008000f00 */
[----:B------:R-:W-:Y:S01]  /*7d90*/  IMAD.U32 R4, RZ, RZ, UR8 ;  /* 0x00000008ff047e24 */ /* 0x000fe2000f8e00ff */
[----:B---3--:R-:W-:Y:S01]  /*7da0*/  MOV R7, UR7 ;  /* 0x0000000700077c02 */ /* 0x008fe20008000f00 */
[----:B------:R-:W-:Y:S01]  /*7db0*/  IMAD.U32 R6, RZ, RZ, UR6 ;  /* 0x00000006ff067e24 */ /* 0x000fe2000f8e00ff */
[----:B-----5:R-:W-:Y:S01]  /*7dc0*/  MOV R11, UR5 ;  /* 0x00000005000b7c02 */ /* 0x020fe20008000f00 */
[----:B------:R-:W-:Y:S02]  /*7dd0*/  IMAD.U32 R10, RZ, RZ, UR4 ;  /* 0x00000004ff0a7e24 */ /* 0x000fe4000f8e00ff */
[----:B------:R-:W-:Y:S07]  /*7de0*/  LEPC R20, `(.L_x_135) ;  /* 0x000000001014794e */ /* 0x000fee0000000000 */
[----:B-12---:R-:W-:Y:S05]  /*7df0*/  CALL.ABS.NOINC R2 ;  /* 0x0000000002007343 */ /* 0x006fea0003c00000 */
.L_x_135:
[----:B------:R-:W-:Y:S01]  /*7e00*/  ISETP.NE.AND P6, PT, R58, RZ, PT ;  /* 0x000000ff3a00720c */ /* 0x000fe20003fc5270 */
[----:B------:R-:W-:Y:S05]  /*7e10*/  WARPSYNC.ALL ;  /* 0x0000000000007948 */ /* 0x000fea0003800000 */
[----:B------:R-:W-:Y:S01]  /*7e20*/  R2UR UR4, R25 ;  /* 0x00000000190472ca */ /* 0x000fe200000e0000 */
[--C-:B-1----:R-:W-:Y:S01]  /*7e30*/  HADD2.F32 R3, -RZ, R28.reuse.H0_H0 ;  /* 0x2000001cff037230 */ /* 0x102fe20000004100 */
[----:B------:R-:W-:Y:S01]  /*7e40*/  ISETP.NE.AND P0, PT, R57, RZ, PT ;  /* 0x000000ff3900720c */ /* 0x000fe20003f05270 */
[--C-:B------:R-:W-:Y:S01]  /*7e50*/  HADD2.F32 R20, -RZ, R29.reuse.H0_H0 ;  /* 0x2000001dff147230 */ /* 0x100fe20000004100 */
[----:B------:R-:W-:Y:S01]  /*7e60*/  BSSY.RECONVERGENT B0, `(.L_x_136) ;  /* 0x0000052000007945 */ /* 0x000fe20003800200 */
[----:B------:R-:W-:Y:S08]  /*7e70*/  HADD2.F32 R21, -RZ, R29.H1_H1 ;  /* 0x3000001dff157230 */ /* 0x000ff00000004100 */
[----:B---3--:R-:W1:Y:S02]  /*7e80*/  LDTM.16dp256bit.x4 R4, tmem[UR4+0x40] ;  /* 0x00004004000479ee */ /* 0x008e640008120000 */
[C---:B-1----:R-:W-:Y:S01]  /*7e90*/  FMUL R0, R24.reuse, R4 ;  /* 0x0000000418007220 */ /* 0x042fe20000400000 */
[----:B------:R-:W-:Y:S02]  /*7ea0*/  HADD2.F32 R4, -RZ, R28.H1_H1 ;  /* 0x3000001cff047230 */ /* 0x000fe40000004100 */
[C---:B------:R-:W-:Y:S01]  /*7eb0*/  FMUL R2, R24.reuse, R5 ;  /* 0x0000000518027220 */ /* 0x040fe20000400000 */
[C---:B------:R-:W-:Y:S01]  /*7ec0*/  FMUL R7, R24.reuse, R7 ;  /* 0x0000000718077220 */ /* 0x040fe20000400000 */
[C---:B------:R-:W-:Y:S01]  /*7ed0*/  FFMA R0, R27.reuse, R3, R0 ;  /* 0x000000031b007223 */ /* 0x040fe20000000000 */
[C---:B------:R-:W-:Y:S01]  /*7ee0*/  FMUL R3, R24.reuse, R6 ;  /* 0x0000000618037220 */ /* 0x040fe20000400000 */
[C---:B------:R-:W-:Y:S01]  /*7ef0*/  FFMA R2, R27.reuse, R4, R2 ;  /* 0x000000041b027223 */ /* 0x040fe20000000002 */
[C---:B------:R-:W-:Y:S01]  /*7f00*/  FMUL R4, R24.reuse, R8 ;  /* 0x0000000818047220 */ /* 0x040fe20000400000 */
[C---:B------:R-:W-:Y:S01]  /*7f10*/  FMUL R8, R24.reuse, R12 ;  /* 0x0000000c18087220 */ /* 0x040fe20000400000 */
[----:B------:R-:W-:Y:S01]  /*7f20*/  FMUL R12, R24, R16 ;  /* 0x00000010180c7220 */ /* 0x000fe20000400000 */
[C---:B------:R-:W-:Y:S01]  /*7f30*/  FFMA R3, R27.reuse, R20, R3 ;  /* 0x000000141b037223 */ /* 0x040fe20000000003 */
[----:B------:R-:W-:Y:S01]  /*7f40*/  F2FP.F16.F32.PACK_AB R32, R2, R0 ;  /* 0x000000000220723e */ /* 0x000fe200000000ff */
[--C-:B------:R-:W-:Y:S02]  /*7f50*/  HADD2.F32 R16, -RZ, R30.reuse.H0_H0 ;  /* 0x2000001eff107230 */ /* 0x100fe40000004100 */
[C---:B------:R-:W-:Y:S01]  /*7f60*/  FMUL R5, R24.reuse, R9 ;  /* 0x0000000918057220 */ /* 0x040fe20000400000 */
[----:B------:R-:W-:Y:S02]  /*7f70*/  HADD2.F32 R0, -RZ, R30.H1_H1 ;  /* 0x3000001eff007230 */ /* 0x000fe40000004100 */
[C---:B------:R-:W-:Y:S01]  /*7f80*/  FFMA R7, R27.reuse, R21, R7 ;  /* 0x000000151b077223 */ /* 0x040fe20000000007 */
[--C-:B------:R-:W-:Y:S02]  /*7f90*/  HADD2.F32 R2, -RZ, R31.reuse.H0_H0 ;  /* 0x2000001fff027230 */ /* 0x100fe40000004100 */
[C---:B------:R-:W-:Y:S01]  /*7fa0*/  FMUL R6, R24.reuse, R10 ;  /* 0x0000000a18067220 */ /* 0x040fe20000400000 */
[C---:B------:R-:W-:Y:S01]  /*7fb0*/  FFMA R4, R27.reuse, R16, R4 ;  /* 0x000000101b047223 */ /* 0x040fe20000000004 */
[----:B------:R-:W-:Y:S01]  /*7fc0*/  FFMA R5, R27, R0, R5 ;  /* 0x000000001b057223 */ /* 0x000fe20000000005 */
[----:B------:R-:W-:Y:S01]  /*7fd0*/  F2FP.F16.F32.PACK_AB R33, R7, R3 ;  /* 0x000000030721723e */ /* 0x000fe200000000ff */
[----:B------:R-:W-:Y:S02]  /*7fe0*/  HADD2.F32 R16, -RZ, R31.H1_H1 ;  /* 0x3000001fff107230 */ /* 0x000fe40000004100 */
        /* <DEDUP_REMOVED lines=9> */
[C---:B------:R-:W-:Y:S01]  /*8080*/  FFMA R8, R27.reuse, R0, R8 ;  /* 0x000000001b087223 */ /* 0x040fe20000000008 */
[C---:B------:R-:W-:Y:S01]  /*8090*/  FFMA R9, R27.reuse, R2, R9 ;  /* 0x000000021b097223 */ /* 0x040fe20000000009 */
[----:B------:R-:W-:Y:S02]  /*80a0*/  HADD2.F32 R0, -RZ, R37.H1_H1 ;  /* 0x30000025ff007230 */ /* 0x000fe40000004100 */
[----:B------:R-:W-:Y:S01]  /*80b0*/  FFMA R10, R27, R3, R10 ;  /* 0x000000031b0a7223 */ /* 0x000fe2000000000a */
[----:B------:R-:W-:Y:S01]  /*80c0*/  F2FP.F16.F32.PACK_AB R35, R11, R6 ;  /* 0x000000060b23723e */ /* 0x000fe200000000ff */
[C---:B------:R-:W-:Y:S01]  /*80d0*/  FMUL R15, R24.reuse, R15 ;  /* 0x0000000f180f7220 */ /* 0x040fe20000400000 */
[--C-:B------:R-:W-:Y:S02]  /*80e0*/  HADD2.F32 R2, -RZ, R38.reuse.H0_H0 ;  /* 0x20000026ff027230 */ /* 0x100fe40000004100 */
[C---:B------:R-:W-:Y:S01]  /*80f0*/  FMUL R13, R24.reuse, R17 ;  /* 0x00000011180d7220 */ /* 0x040fe20000400000 */
[----:B------:R-:W-:Y:S01]  /*8100*/  HADD2.F32 R3, -RZ, R38.H1_H1 ;  /* 0x30000026ff037230 */ /* 0x000fe20000004100 */
[----:B------:R1:W-:Y:S01]  /*8110*/  STSM.16.M88.4 [R60+0x2400], R32 ;  /* 0x002400203c007844 */ /* 0x0003e20000000200 */
[----:B------:R-:W-:Y:S01]  /*8120*/  F2FP.F16.F32.PACK_AB R8, R9, R8 ;  /* 0x000000080908723e */ /* 0x000fe200000000ff */
[--C-:B------:R-:W-:Y:S02]  /*8130*/  HADD2.F32 R4, -RZ, R39.reuse.H0_H0 ;  /* 0x20000027ff047230 */ /* 0x100fe40000004100 */
[C---:B------:R-:W-:Y:S01]  /*8140*/  FMUL R14, R24.reuse, R18 ;  /* 0x00000012180e7220 */ /* 0x040fe20000400000 */
[----:B------:R-:W-:Y:S02]  /*8150*/  HADD2.F32 R5, -RZ, R39.H1_H1 ;  /* 0x30000027ff057230 */ /* 0x000fe40000004100 */
[C---:B------:R-:W-:Y:S01]  /*8160*/  FFMA R15, R27.reuse, R0, R15 ;  /* 0x000000001b0f7223 */ /* 0x040fe2000000000f */
[----:B------:R-:W-:Y:S01]  /*8170*/  MOV R0, UR45 ;  /* 0x0000002d00007c02 */ /* 0x000fe20008000f00 */
        /* <DEDUP_REMOVED lines=18> */
[----:B---3--:R-:W3:Y:S01]  /*82a0*/  FENCE.VIEW.ASYNC.S ;  /* 0x00000000000073c6 */ /* 0x008ee20000000000 */
[----:B------:R-:W-:Y:S01]  /*82b0*/  @P6 PRMT R0, R65, 0x654, R0 ;  /* 0x0000065441006816 */ /* 0x000fe20000000000 */
[----:B---3--:R-:W-:Y:S06]  /*82c0*/  BAR.SYNC.DEFER_BLOCKING 0x1, 0x80 ;  /* 0x0042000000007b1d */ /* 0x008fec0000010000 */
[----:B------:R-:W-:Y:S05]  /*82d0*/  @P0 BRA `(.L_x_137) ;  /* 0x0000000000280947 */ /* 0x000fea0003800000 */
[----:B------:R-:W3:Y:S01]  /*82e0*/  LDCU.64 UR6, c[0x0][0x348] ;  /* 0x00006900ff0677ac */ /* 0x000ee20008000a00 */
[----:B------:R-:W-:Y:S02]  /*82f0*/  UIADD3 UR9, UPT, UPT, UR49, 0x40, URZ ;  /* 0x0000004031097890 */ /* 0x000fe4000fffe0ff */
[----:B------:R-:W-:Y:S01]  /*8300*/  UIADD3 UR8, UPT, UPT, UR44, 0x2400, URZ ;  /* 0x000024002c087890 */ /* 0x000fe2000fffe0ff */
[----:B------:R-:W-:Y:S01]  /*8310*/  UMOV UR10, UR50 ;  /* 0x00000032000a7c82 */ /* 0x000fe20008000000 */
[----:B------:R-:W-:Y:S01]  /*8320*/  UMOV UR11, UR36 ;  /* 0x00000024000b7c82 */ /* 0x000fe20008000000 */
[----:B---3--:R-:W-:Y:S04]  /*8330*/  UIADD3 UR4, UP0, UPT, UR6, 0x680, URZ ;  /* 0x0000068006047890 */ /* 0x008fe8000ff1e0ff */
[----:B------:R-:W-:Y:S09]  /*8340*/  UIADD3.X UR5, UPT, UPT, URZ, UR7, URZ, UP0, !UPT ;  /* 0x00000007ff057290 */ /* 0x000ff200087fe4ff */
[----:B------:R3:W-:Y:S01]  /*8350*/  UTMASTG.3D [UR8], [UR4] ;  /* 0x00000008040073b5 */ /* 0x0007e20008010000 */
[----:B------:R0:W-:Y:S01]  /*8360*/  UTMACMDFLUSH ;  /* 0x00000000000079b7 */ /* 0x0001e20000000000 */
[----:B---3--:R-:W-:Y:S04]  /*8370*/  DEPBAR.LE SB0, 0x1 ;  /* 0x000080400000791a */ /* 0x008fe80000000000 */
.L_x_137:
[----:B------:R-:W-:Y:S05]  /*8380*/  BSYNC.RECONVERGENT B0 ;  /* 0x0000000000007941 */ /* 0x000fea0003800200 */
.L_x_136:
        /* <DEDUP_REMOVED lines=8> */
[----:B---3--:R-:W-:Y:S06]  /*8410*/  @!P6 BRA `(.L_x_139) ;  /* 0x000000000040e947 */ /* 0x008fec0003800000 */
        /* <DEDUP_REMOVED lines=8> */
[----:B------:R-:W3:Y:S02]  /*84a0*/  SYNCS.PHASECHK.TRANS64.TRYWAIT P0, [R3+URZ+0x110], R0 ;  /* 0x00011000030075a7 */ /* 0x000ee400080011ff */
[----:B---3--:R-:W-:Y:S05]  /*84b0*/  @!P0 BRA `(.L_x_142) ;  /* 0x0000001800c48947 */ /* 0x008fea0003800000 */
.L_x_141:
[----:B------:R-:W-:Y:S05]  /*84c0*/  BSYNC B0 ;  /* 0x0000000000007941 */ /* 0x000fea0003800000 */
.L_x_140:
[----:B------:R-:W-:Y:S11]  /*84d0*/  ISETP.NE.AND P0, PT, R64, RZ, PT ;  /* 0x000000ff4000720c */ /* 0x000ff60003f05270 */
[----:B------:R-:W-:Y:S02]  /*84e0*/  @!UPT UIADD3 URZ, UPT, UPT, URZ, URZ, URZ ;  /* 0x000000fffffff290 */ /* 0x000fe4000fffe0ff */
[----:B------:R-:W-:Y:S05]  /*84f0*/  @P0 WARPSYNC.ALL ;  /* 0x0000000000000948 */ /* 0x000fea0003800000 */
[----:B------:R4:W1:Y:S04]  /*8500*/  @P0 LDSM.16.M88.4 R28, [R61+UR44+0x400] ;  /* 0x0004002c3d1c083b */ /* 0x0008680008000200 */
[----:B------:R4:W1:Y:S02]  /*8510*/  @P0 LDSM.16.M88.4 R36, [R2+0x400] ;  /* 0x000400000224083b */ /* 0x0008640000000200 */
.L_x_139:
[----:B------:R-:W-:Y:S05]  /*8520*/  BSYNC B1 ;  /* 0x0000000000017941 */ /* 0x000fea0003800000 */
.L_x_138:
[----:B---3--:R-:W-:Y:S05]  /*8530*/  VIADD R0, R25, 0x60 ;  /* 0x0000006019007836 */ /* 0x008fea0000000000 */
[----:B------:R-:W-:Y:S04]  /*8540*/  SHF.R.U32.HI R0, RZ, 0x15, R0 ;  /* 0x00000015ff007819 */ /* 0x000fe80000011600 */
[----:B------:R-:W-:Y:S11]  /*8550*/  LOP3.LUT P0, RZ, R0, 0x3, R46, 0x48, !PT ;  /* 0x0000000300ff7812 */ /* 0x000ff6000780482e */
[----:B------:R-:W-:Y:S02]  /*8560*/  @!UPT UIADD3 URZ, UPT, UPT, URZ, URZ, URZ ;  /* 0x000000fffffff290 */ /* 0x000fe4000fffe0ff */
[----:B------:R-:W-:Y:S05]  /*8570*/  @!P0 BRA `(.L_x_143) ;  /* 0x0000000000408947 */ /* 0x000fea0003800000 */
[----:B------:R-:W3:Y:S01]  /*8580*/  LDCU.64 UR8, c[0x4][0x70] ;  /* 0x01000e00ff0877ac */ /* 0x000ee20008000a00 */
[----:B------:R-:W-:Y:S01]  /*8590*/  MOV R3, 0x0 ;  /* 0x0000000000037802 */ /* 0x000fe20000000f00 */
[----:B------:R-:W-:Y:S02]  /*85a0*/  HFMA2 R12, -RZ, RZ, 0, 5.9604644775390625e-08 ;  /* 0x00000001ff0c7431 */ /* 0x000fe400000001ff */
[----:B-1----:R-:W-:Y:S02]  /*85b0*/  IMAD.MOV.U32 R8, RZ, RZ, 0x192 ;  /* 0x00000192ff087424 */ /* 0x002fe400078e00ff */
[----:B------:R-:W-:Y:S01]  /*85c0*/  IMAD.MOV.U32 R13, RZ, RZ, RZ ;  /* 0x000000ffff0d7224 */ /* 0x000fe200078e00ff */
[----:B------:R-:W1:Y:S01]  /*85d0*/  LDCU.64 UR6, c[0x4][0x78] ;  /* 0x01000f00ff0677ac */ /* 0x000e620008000a00 */
[----:B----4-:R-:W4:Y:S01]  /*85e0*/  LDC.64 R2, c[0x4][R3] ;  /* 0x0100000003027b82 */ /* 0x010f220000000a00 */
        /* <DEDUP_REMOVED lines=9> */
.L_x_143:
[----:B------:R-:W-:Y:S01]  /*8680*/  ISETP.NE.AND P0, PT, R57, RZ, PT ;  /* 0x000000ff3900720c */ /* 0x000fe20003f05270 */
[----:B------:R-:W-:Y:S05]  /*8690*/  WARPSYNC.ALL ;  /* 0x0000000000007948 */ /* 0x000fea0003800000 */
[----:B------:R-:W-:Y:S01]  /*86a0*/  R2UR UR4, R25 ;  /* 0x00000000190472ca */ /* 0x000fe200000e0000 */
[----:B------:R-:W3:Y:S01]  /*86b0*/  S2UR UR5, SR_CgaCtaId ;  /* 0x00000000000579c3 */ /* 0x000ee20000008800 */
[--C-:B-1----:R-:W-:Y:S01]  /*86c0*/  HADD2.F32 R0, -RZ, R28.reuse.H0_H0 ;  /* 0x2000001cff007230 */ /* 0x102fe20000004100 */
[----:B------:R-:W-:Y:S01]  /*86d0*/  BSSY.RECONVERGENT B0, `(.L_x_144) ;  /* 0x0000052000007945 */ /* 0x000fe20003800200 */
[----:B----4-:R-:W-:Y:S02]  /*86e0*/  HADD2.F32 R2, -RZ, R28.H1_H1 ;  /* 0x3000001cff027230 */ /* 0x010fe40000004100 */
[--C-:B------:R-:W-:Y:S02]  /*86f0*/  HADD2.F32 R3, -RZ, R29.reuse.H0_H0 ;  /* 0x2000001dff037230 */ /* 0x100fe40000004100 */
[----:B------:R-:W-:Y:S02]  /*8700*/  HADD2.F32 R20, -RZ, R29.H1_H1 ;  /* 0x3000001dff147230 */ /* 0x000fe40000004100 */
[--C-:B------:R-:W-:Y:S02]  /*8710*/  HADD2.F32 R21, -RZ, R30.reuse.H0_H0 ;  /* 0x2000001eff157230 */ /* 0x100fe40000004100 */
[----:B------:R-:W-:Y:S01]  /*8720*/  HADD2.F32 R25, -RZ, R30.H1_H1 ;  /* 0x3000001eff197230 */ /* 0x000fe20000004100 */
[----:B------:R-:W1:Y:S01]  /*8730*/  LDTM.16dp256bit.x4 R4, tmem[UR4+0x60] ;  /* 0x00006004000479ee */ /* 0x000e620008120000 */
[----:B------:R-:W-:Y:S01]  /*8740*/  R2UR UR4, R26 ;  /* 0x000000001a0472ca */ /* 0x000fe200000e0000 */
[----:B------:R-:W-:Y:S01]  /*8750*/  NOP ;  /* 0x0000000000007918 */ /* 0x000fe20000000000 */
[--C-:B------:R-:W-:Y:S02]  /*8760*/  HADD2.F32 R26, -RZ, R31.reuse.H0_H0 ;  /* 0x2000001fff1a7230 */ /* 0x100fe40000004100 */
[----:B------:R-:W-:Y:S02]  /*8770*/  HADD2.F32 R28, -RZ, R31.H1_H1 ;  /* 0x3000001fff1c7230 */ /* 0x000fe40000004100 */
[--C-:B------:R-:W-:Y:S02]  /*8780*/  HADD2.F32 R29, -RZ, R36.reuse.H0_H0 ;  /* 0x20000024ff1d7230 */ /* 0x100fe40000004100 */
[----:B------:R-:W-:Y:S02]  /*8790*/  HADD2.F32 R30, -RZ, R36.H1_H1 ;  /* 0x30000024ff1e7230 */ /* 0x000fe40000004100 */
[--C-:B------:R-:W-:Y:S02]  /*87a0*/  HADD2.F32 R31, -RZ, R37.reuse.H0_H0 ;  /* 0x20000025ff1f7230 */ /* 0x100fe40000004100 */
[----:B------:R-:W-:Y:S01]  /*87b0*/  HADD2.F32 R32, -RZ, R37.H1_H1 ;  /* 0x30000025ff207230 */ /* 0x000fe20000004100 */
[----:B------:R-:W-:Y:S01]  /*87c0*/  UIADD3 UR4, UPT, UPT, UR4, 0x1a0, URZ ;  /* 0x000001a004047890 */ /* 0x000fe2000fffe0ff */
[--C-:B------:R-:W-:Y:S02]  /*87d0*/  HADD2.F32 R33, -RZ, R38.reuse.H0_H0 ;  /* 0x20000026ff217230 */ /* 0x100fe40000004100 */
[----:B------:R-:W-:Y:S02]  /*87e0*/  HADD2.F32 R34, -RZ, R38.H1_H1 ;  /* 0x30000026ff227230 */ /* 0x000fe40000004100 */
[--C-:B------:R-:W-:Y:S02]  /*87f0*/  HADD2.F32 R35, -RZ, R39.reuse.H0_H0 ;  /* 0x20000027ff237230 */ /* 0x100fe40000004100 */
[----:B------:R-:W-:Y:S02]  /*8800*/  HADD2.F32 R36, -RZ, R39.H1_H1 ;  /* 0x30000027ff247230 */ /* 0x000fe40000004100 */
[C---:B-1----:R-:W-:Y:S01]  /*8810*/  FMUL R4, R24.reuse, R4 ;  /* 0x0000000418047220 */ /* 0x042fe20000400000 */
[----:B---3--:R-:W-:Y:S01]  /*8820*/  UPRMT UR4, UR5, 0x654, UR4 ;  /* 0x0000065405047896 */ /* 0x008fe20008000004 */
[C---:B------:R-:W-:Y:S01]  /*8830*/  FMUL R5, R24.reuse, R5 ;  /* 0x0000000518057220 */ /* 0x040fe20000400000 */
[C---:B------:R-:W-:Y:S01]  /*8840*/  FMUL R6, R24.reuse, R6 ;  /* 0x0000000618067220 */ /* 0x040fe20000400000 */
[C---:B------:R-:W-:Y:S01]  /*8850*/  FFMA R4, R27.reuse, R0, R4 ;  /* 0x000000001b047223 */ /* 0x040fe20000000004 */
[C---:B------:R-:W-:Y:S01]  /*8860*/  FMUL R7, R24.reuse, R7 ;  /* 0x0000000718077220 */ /* 0x040fe20000400000 */
[C---:B------:R-:W-:Y:S01]  /*8870*/  FFMA R5, R27.reuse, R2, R5 ;  /* 0x000000021b057223 */ /* 0x040fe20000000005 */
[C---:B------:R-:W-:Y:S01]  /*8880*/  FFMA R6, R27.reuse, R3, R6 ;  /* 0x000000031b067223 */ /* 0x040fe20000000006 */
[C---:B------:R-:W-:Y:S01]  /*8890*/  FMUL R8, R24.reuse, R8 ;  /* 0x0000000818087220 */ /* 0x040fe20000400000 */
[----:B------:R-:W-:Y:S01]  /*88a0*/  FFMA R7, R27, R20, R7 ;  /* 0x000000141b077223 */ /* 0x000fe20000000007 */
[----:B------:R-:W-:Y:S01]  /*88b0*/  SYNCS.ARRIVE.TRANS64.RED.A1T0 RZ, [UR4], RZ ;  /* 0x000000ffffff79a7 */ /* 0x000fe20008100404 */
[----:B------:R-:W-:Y:S01]  /*88c0*/  F2FP.F16.F32.PACK_AB R4, R5, R4 ;  /* 0x000000040504723e */ /* 0x000fe200000000ff */
[----:B------:R-:W-:Y:S01]  /*88d0*/  FFMA R8, R27, R21, R8 ;  /* 0x000000151b087223 */ /* 0x000fe20000000008 */
[C---:B------:R-:W-:Y:S01]  /*88e0*/  FMUL R9, R24.reuse, R9 ;  /* 0x0000000918097220 */ /* 0x040fe20000400000 */
[----:B------:R-:W-:Y:S01]  /*88f0*/  F2FP.F16.F32.PACK_AB R5, R7, R6 ;  /* 0x000000060705723e */ /* 0x000fe200000000ff */
[C---:B------:R-:W-:Y:S01]  /*8900*/  FMUL R0, R24.reuse, R10 ;  /* 0x0000000a18007220 */ /* 0x040fe20000400000 */
[C---:B------:R-:W-:Y:S01]  /*8910*/  FMUL R2, R24.reuse, R11 ;  /* 0x0000000b18027220 */ /* 0x040fe20000400000 */
[C---:B------:R-:W-:Y:S01]  /*8920*/  FMUL R3, R24.reuse, R12 ;  /* 0x0000000c18037220 */ /* 0x040fe20000400000 */
[C---:B------:R-:W-:Y:S01]  /*8930*/  FFMA R9, R27.reuse, R25, R9 ;  /* 0x000000191b097223 */ /* 0x040fe20000000009 */
[C---:B------:R-:W-:Y:S01]  /*8940*/  FMUL R10, R24.reuse, R13 ;  /* 0x0000000d180a7220 */ /* 0x040fe20000400000 */
[C---:B------:R-:W-:Y:S01]  /*8950*/  FFMA R0, R27.reuse, R26, R0 ;  /* 0x0000001a1b007223 */ /* 0x040fe20000000000 */
[C---:B------:R-:W-:Y:S01]  /*8960*/  FMUL R11, R24.reuse, R14 ;  /* 0x0000000e180b7220 */ /* 0x040fe20000400000 */
[C---:B------:R-:W-:Y:S01]  /*8970*/  FFMA R2, R27.reuse, R28, R2 ;  /* 0x0000001c1b027223 */ /* 0x040fe20000000002 */
[C---:B------:R-:W-:Y:S01]  /*8980*/  FMUL R15, R24.reuse, R15 ;  /* 0x0000000f180f7220 */ /* 0x040fe20000400000 */
[C---:B------:R-:W-:Y:S01]  /*8990*/  FMUL R12, R24.reuse, R16 ;  /* 0x00000010180c7220 */ /* 0x040fe20000400000 */
[C---:B------:R-:W-:Y:S01]  /*89a0*/  FFMA R3, R27.reuse, R29, R3 ;  /* 0x0000001d1b037223 */ /* 0x040fe20000000003 */
[C---:B------:R-:W-:Y:S01]  /*89b0*/  FMUL R13, R24.reuse, R17 ;  /* 0x00000011180d7220 */ /* 0x040fe20000400000 */
[C---:B------:R-:W-:Y:S01]  /*89c0*/  FFMA R10, R27.reuse, R30, R10 ;  /* 0x0000001e1b0a7223 */ /* 0x040fe2000000000a */
[C---:B------:R-:W-:Y:S01]  /*89d0*/  FMUL R14, R24.reuse, R18 ;  /* 0x00000012180e7220 */ /* 0x040fe20000400000 */
[C---:B------:R-:W-:Y:S01]  /*89e0*/  FFMA R11, R27.reuse, R31, R11 ;  /* 0x0000001f1b0b7223 */ /* 0x040fe2000000000b */
        /* <DEDUP_REMOVED lines=32> */
.L_x_145:
[----:B------:R-:W-:Y:S05]  /*8bf0*/  BSYNC.RECONVERGENT B0 ;  /* 0x0000000000007941 */ /* 0x000fea0003800200 */
.L_x_144:
[----:B------:R-:W-:Y:S01]  /*8c00*/  BAR.SYNC.DEFER_BLOCKING 0x1, 0x80 ;  /* 0x0042000000007b1d */ /* 0x000fe20000010000 */
[----:B------:R-:W-:Y:S01]  /*8c10*/  UISETP.NE.AND UP0, UPT, UR47, -0x4, UPT ;  /* 0xfffffffc2f00788c */ /* 0x000fe2000bf05270 */
[----:B------:R-:W-:Y:S08]  /*8c20*/  IADD3 R22, PT, PT, R22, 0x1, RZ ;  /* 0x0000000116167810 */ /* 0x000ff00007ffe0ff */
[----:B------:R-:W-:Y:S05]  /*8c30*/  BRA.U !UP0, `(.L_x_146) ;  /* 0x0000000108247547 */ /* 0x000fea000b800000 */
[----:B------:R-:W-:Y:S01]  /*8c40*/  ISETP.NE.AND P0, PT, R58, RZ, PT ;  /* 0x000000ff3a00720c */ /* 0x000fe20003f05270 */
[----:B------:R-:W-:Y:S01]  /*8c50*/  IMAD.U32 R0, RZ, RZ, UR46 ;  /* 0x0000002eff007e24 */ /* 0x000fe2000f8e00ff */
[----:B------:R-:W-:Y:S04]  /*8c60*/  UIADD3 UR4, UPT, UPT, UR46, 0x1, URZ ;  /* 0x000000012e047890 */ /* 0x000fe8000fffe0ff */
[----:B------:R-:W-:Y:S04]  /*8c70*/  UISETP.NE.AND UP0, UPT, UR4, 0x4, UPT ;  /* 0x000000040400788c */ /* 0x000fe8000bf05270 */
[----:B------:R-:W-:Y:S03]  /*8c80*/  USEL UR46, UR4, URZ, UP0 ;  /* 0x000000ff042e7287 */ /* 0x000fe60008000000 */
[----:B------:R-:W-:Y:S05]  /*8c90*/  @P0 LEA R0, R0, UR44, 0x3 ;  /* 0x0000002c00000c11 */ /* 0x000fea000f8e18ff */
[----:B------:R-:W-:Y:S05]  /*8ca0*/  @P0 VIADD R0, R0, 0x130 ;  /* 0x0000013000000836 */ /* 0x000fea0000000000 */
[----:B------:R-:W-:Y:S04]  /*8cb0*/  @P0 PRMT R0, R65, 0x654, R0 ;  /* 0x0000065441000816 */ /* 0x000fe80000000000 */
[----:B------:R3:W-:Y:S03]  /*8cc0*/  @P0 SYNCS.ARRIVE.TRANS64.RED.A1T0 RZ, [R0+URZ], RZ ;  /* 0x000000ff00ff09a7 */ /* 0x0007e600081004ff */
.L_x_146:
[----:B------:R-:W-:Y:S01]  /*8cd0*/  R2UR UR5, R47 ;  /* 0x000000002f0572ca */ /* 0x000fe200000e0000 */
[----:B------:R-:W-:Y:S01]  /*8ce0*/  UISETP.NE.AND UP0, UPT, UR61, URZ, UPT ;  /* 0x000000ff3d00728c */ /* 0x000fe2000bf05270 */
[----:B------:R-:W-:Y:S01]  /*8cf0*/  R2UR UR4, R48 ;  /* 0x00000000300472ca */ /* 0x000fe200000e0000 */
[----:B------:R-:W-:Y:S01]  /*8d00*/  UIADD3 UR47, UPT, UPT, UR47, 0x4, URZ ;  /* 0x000000042f2f7890 */ /* 0x000fe2000fffe0ff */
[----:B------:R-:W-:Y:S01]  /*8d10*/  ISETP.NE.AND P0, PT, R52, 0x2, PT ;  /* 0x000000023400780c */ /* 0x000fe20003f05270 */
[----:B------:R-:W-:Y:S01]  /*8d20*/  UMOV UR36, UR60 ;  /* 0x0000003c00247c82 */ /* 0x000fe20008000000 */
[----:B------:R-:W-:Y:S02]  /*8d30*/  ISETP.NE.AND P1, PT, R22, 0x4, PT ;  /* 0x000000041600780c */ /* 0x000fe40003f25270 */
[----:B------:R-:W-:Y:S02]  /*8d40*/  SEL R2, RZ, 0x1, P0 ;  /* 0x00000001ff027807 */ /* 0x000fe40000000000 */
[----:B---3--:R-:W-:Y:S02]  /*8d50*/  SEL R0, RZ, 0x1, P1 ;  /* 0x00000001ff007807 */ /* 0x008fe40000800000 */
[----:B------:R-:W-:Y:S01]  /*8d60*/  LOP3.LUT R53, R53, R2, RZ, 0x3c, !PT ;  /* 0x0000000235357212 */ /* 0x000fe200078e3cff */
[----:B------:R-:W-:Y:S01]  /*8d70*/  UIADD3 UR20, UPT, UPT, UR37, UR5, URZ ;  /* 0x0000000525147290 */ /* 0x000fe2000fffe0ff */
[----:B------:R-:W-:Y:S01]  /*8d80*/  LOP3.LUT R54, R54, R0, RZ, 0x3c, !PT ;  /* 0x0000000036367212 */ /* 0x000fe200078e3cff */
[----:B------:R-:W-:Y:S01]  /*8d90*/  UIADD3 UR16, UPT, UPT, UR38, UR4, URZ ;  /* 0x0000000426107290 */ /* 0x000fe2000fffe0ff */
[----:B------:R-:W-:Y:S02]  /*8da0*/  SEL R52, R52, RZ, P0 ;  /* 0x000000ff34347207 */ /* 0x000fe40000000000 */
[----:B------:R-:W-:Y:S01]  /*8db0*/  SEL R22, R22, RZ, P1 ;  /* 0x000000ff16167207 */ /* 0x000fe20000800000 */
[----:B------:R-:W-:Y:S08]  /*8dc0*/  BRA.U UP0, `(.L_x_147) ;  /* 0xffffffcd00b07547 */ /* 0x000ff0000b83ffff */
[----:B------:R-:W-:-:S13]  /*8dd0*/  R2UR UR4, R49 ;  /* 0x00000000310472ca */ /* 0x000fda00000e0000 */
[----:B------:R-:W-:-:S09]  /*8de0*/  UISETP.NE.AND UP0, UPT, UR4, URZ, UPT ;  /* 0x000000ff0400728c */ /* 0x000fd2000bf05270 */
[----:B------:R-:W-:Y:S05]  /*8df0*/  BRA.U !UP0, `(.L_x_148) ;  /* 0x0000000108487547 */ /* 0x000fea000b800000 */
[----:B------:R-:W3:Y:S02]  /*8e00*/  LDCU.64 UR4, c[0x0][0x890] ;  /* 0x00011200ff0477ac */ /* 0x000ee40008000a00 */
[----:B---3--:R-:W-:-:S04]  /*8e10*/  UISETP.NE.U32.AND UP0, UPT, UR4, URZ, UPT ;  /* 0x000000ff0400728c */ /* 0x008fc8000bf05070 */
[----:B------:R-:W-:-:S09]  /*8e20*/  UISETP.NE.AND.EX UP0, UPT, UR5, URZ, UPT, UP0 ;  /* 0x000000ff0500728c */ /* 0x000fd2000bf05300 */
[----:B------:R-:W-:Y:S05]  /*8e30*/  BRA.U UP0, `(.L_x_149) ;  /* 0x00000001000c7547 */ /* 0x000fea000b800000 */
[----:B------:R-:W-:-:S13]  /*8e40*/  FSETP.NEU.AND P0, PT, R27, RZ, PT ;  /* 0x000000ff1b00720b */ /* 0x000fda0003f0d000 */
[----:B------:R-:W-:Y:S05]  /*8e50*/  @!P0 EXIT ;  /* 0x000000000000894d */ /* 0x000fea0003800000 */
[----:B------:R-:W-:Y:S05]  /*8e60*/  BRA `(.L_x_148) ;  /* 0x00000000002c7947 */ /* 0x000fea0003800000 */
.L_x_149:
[----:B------:R-:W-:Y:S01]  /*8e70*/  ISETP.NE.AND P0, PT, R51, RZ, PT ;  /* 0x000000ff3300720c */ /* 0x000fe20003f05270 */
[----:B------:R-:W-:-:S12]  /*8e80*/  BSSY.RECONVERGENT B0, `(.L_x_148) ;  /* 0x0000009000007945 */ /* 0x000fd80003800200 */
[----:B------:R-:W-:Y:S05]  /*8e90*/  @P0 BRA `(.L_x_150) ;  /* 0x0000000000140947 */ /* 0x000fea0003800000 */
[----:B------:R-:W3:Y:S02]  /*8ea0*/  LDCU.64 UR4, c[0x0][0x888] ;  /* 0x00011100ff0477ac */ /* 0x000ee40008000a00 */
[----:B---3--:R-:W-:-:S04]  /*8eb0*/  ISETP.NE.U32.AND P0, PT, RZ, UR4, PT ;  /* 0x00000004ff007c0c */ /* 0x008fc8000bf05070 */
[----:B------:R-:W-:-:S13]  /*8ec0*/  ISETP.NE.AND.EX P0, PT, RZ, UR5, PT, P0 ;  /* 0x00000005ff007c0c */ /* 0x000fda000bf05300 */
[----:B------:R-:W-:Y:S05]  /*8ed0*/  @!P0 EXIT ;  /* 0x000000000000894d */ /* 0x000fea0003800000 */
[----:B------:R-:W-:Y:S05]  /*8ee0*/  BRA `(.L_x_151) ;  /* 0x0000000000087947 */ /* 0x000fea0003800000 */
.L_x_150:
[----:B------:R-:W-:-:S13]  /*8ef0*/  FSETP.NEU.AND P0, PT, R27, RZ, PT ;  /* 0x000000ff1b00720b */ /* 0x000fda0003f0d000 */
[----:B------:R-:W-:Y:S05]  /*8f00*/  @!P0 EXIT ;  /* 0x000000000000894d */ /* 0x000fea0003800000 */
.L_x_151:
[----:B------:R-:W-:Y:S05]  /*8f10*/  BSYNC.RECONVERGENT B0 ;  /* 0x0000000000007941 */ /* 0x000fea0003800200 */
.L_x_148:
[----:B------:R-:W3:Y:S01]  /*8f20*/  S2UR UR5, SR_CgaCtaId ;  /* 0x00000000000579c3 */ /* 0x000ee20000008800 */
[----:B------:R-:W-:Y:S01]  /*8f30*/  ULEA UR4, UR46, UR44, 0x3 ;  /* 0x0000002c2e047291 */ /* 0x000fe2000f8e18ff */
[----:B------:R-:W-:-:S04]  /*8f40*/  DEPBAR.LE SB0, 0x0 ;  /* 0x000080000000791a */ /* 0x000fc80000000000 */
[----:B------:R-:W-:-:S04]  /*8f50*/  UIADD3 UR4, UPT, UPT, UR4, 0x130, URZ ;  /* 0x0000013004047890 */ /* 0x000fc8000fffe0ff */
[----:B---3--:R-:W-:-:S09]  /*8f60*/  UPRMT UR4, UR5, 0x654, UR4 ;  /* 0x0000065405047896 */ /* 0x008fd20008000004 */
[----:B------:R-:W-:Y:S01]  /*8f70*/  SYNCS.ARRIVE.TRANS64.RED.A1T0 RZ, [UR4], RZ ;  /* 0x000000ffffff79a7 */ /* 0x000fe20008100404 */
[----:B------:R-:W-:Y:S05]  /*8f80*/  EXIT ;  /* 0x000000000000794d */ /* 0x000fea0003800000 */
.L_x_25:
[----:B-1----:R1:W3:Y:S02]  /*8f90*/  SYNCS.PHASECHK.TRANS64.TRYWAIT P0, [R0+URZ+0x1d0], R2 ;  /* 0x0001d002000075a7 */ /* 0x0022e400080011ff */
[----:B---3--:R-:W-:Y:S05]  /*8fa0*/  @!P0 NANOSLEEP.SYNCS 0x989680 ;  /* 0x009896800000895d */ /* 0x008fea0003900000 */
[----:B------:R-:W3:Y:S02]  /*8fb0*/  @!P0 SYNCS.PHASECHK.TRANS64 P0, [R0+URZ+0x1d0], R2 ;  /* 0x0001d002000085a7 */ /* 0x000ee400080010ff */
[----:B---3--:R-:W-:Y:S05]  /*8fc0*/  @!P0 BRA `(.L_x_25) ;  /* 0xfffffffc00f08947 */ /* 0x008fea000383ffff */
[----:B------:R-:W-:Y:S05]  /*8fd0*/  BRA `(.L_x_152) ;  /* 0xffffff8c00147947 */ /* 0x000fea000383ffff */
.L_x_28:
[----:B-1----:R-:W-:-:S07]  /*8fe0*/  MOV R0, UR33 ;  /* 0x0000002100007c02 */ /* 0x002fce0008000f00 */
.L_x_153:
[----:B-1----:R1:W3:Y:S02]  /*8ff0*/  SYNCS.PHASECHK.TRANS64.TRYWAIT P0, [R0+URZ+0x88], R3 ;  /* 0x00008803000075a7 */ /* 0x0022e400080011ff */
[----:B---3--:R-:W-:Y:S05]  /*9000*/  @!P0 NANOSLEEP.SYNCS 0x989680 ;  /* 0x009896800000895d */ /* 0x008fea0003900000 */
[----:B------:R-:W3:Y:S02]  /*9010*/  @!P0 SYNCS.PHASECHK.TRANS64 P0, [R0+URZ+0x88], R3 ;  /* 0x00008803000085a7 */ /* 0x000ee400080010ff */
[----:B---3--:R-:W-:Y:S05]  /*9020*/  @!P0 BRA `(.L_x_153) ;  /* 0xfffffffc00f08947 */ /* 0x008fea000383ffff */
[----:B------:R-:W-:Y:S05]  /*9030*/  BRA `(.L_x_27) ;  /* 0xffffff8c00587947 */ /* 0x000fea000383ffff */
.L_x_35:
[----:B-1----:R-:W-:-:S07]  /*9040*/  MOV R0, UR17 ;  /* 0x0000001100007c02 */ /* 0x002fce0008000f00 */
.L_x_154:
[----:B-1----:R1:W3:Y:S02]  /*9050*/  SYNCS.PHASECHK.TRANS64.TRYWAIT P0, [R0+URZ+0x88], R3 ;  /* 0x00008803000075a7 */ /* 0x0022e400080011ff */
[----:B---3--:R-:W-:Y:S05]  /*9060*/  @!P0 NANOSLEEP.SYNCS 0x989680 ;  /* 0x009896800000895d */ /* 0x008fea0003900000 */
[----:B------:R-:W3:Y:S02]  /*9070*/  @!P0 SYNCS.PHASECHK.TRANS64 P0, [R0+URZ+0x88], R3 ;  /* 0x00008803000085a7 */ /* 0x000ee400080010ff */
[----:B---3--:R-:W-:Y:S05]  /*9080*/  @!P0 BRA `(.L_x_154) ;  /* 0xfffffffc00f08947 */ /* 0x008fea000383ffff */
[----:B------:R-:W-:Y:S05]  /*9090*/  BRA `(.L_x_34) ;  /* 0xffffff9000207947 */ /* 0x000fea000383ffff */
.L_x_40:
[----:B-1----:R1:W3:Y:S02]  /*90a0*/  SYNCS.PHASECHK.TRANS64.TRYWAIT P0, [R3+URZ+0x160], R0 ;  /* 0x00016000030075a7 */ /* 0x0022e400080011ff */
[----:B---3--:R-:W-:Y:S05]  /*90b0*/  @!P0 NANOSLEEP.SYNCS 0x989680 ;  /* 0x009896800000895d */ /* 0x008fea0003900000 */
[----:B------:R-:W3:Y:S02]  /*90c0*/  @!P0 SYNCS.PHASECHK.TRANS64 P0, [R3+URZ+0x160], R0 ;  /* 0x00016000030085a7 */ /* 0x000ee400080010ff */
[----:B---3--:R-:W-:Y:S05]  /*90d0*/  @!P0 BRA `(.L_x_40) ;  /* 0xfffffffc00f08947 */ /* 0x008fea000383ffff */
[----:B------:R-:W-:Y:S05]  /*90e0*/  BRA `(.L_x_155) ;  /* 0xffffff9000c07947 */ /* 0x000fea000383ffff */
.L_x_44:
[----:B------:R-:W-:-:S07]  /*90f0*/  MOV R0, UR4 ;  /* 0x0000000400007c02 */ /* 0x000fce0008000f00 */
.L_x_156:
[----:B-1----:R1:W3:Y:S02]  /*9100*/  SYNCS.PHASECHK.TRANS64.TRYWAIT P0, [R0+URZ], R2 ;  /* 0x00000002000075a7 */ /* 0x0022e400080011ff */
[----:B---3--:R-:W-:Y:S05]  /*9110*/  @!P0 NANOSLEEP.SYNCS 0x989680 ;  /* 0x009896800000895d */ /* 0x008fea0003900000 */
[----:B------:R-:W3:Y:S02]  /*9120*/  @!P0 SYNCS.PHASECHK.TRANS64 P0, [R0+URZ], R2 ;  /* 0x00000002000085a7 */ /* 0x000ee400080010ff */
[----:B---3--:R-:W-:Y:S05]  /*9130*/  @!P0 BRA `(.L_x_156) ;  /* 0xfffffffc00f08947 */ /* 0x008fea000383ffff */
[----:B------:R-:W-:Y:S05]  /*9140*/  BRA `(.L_x_157) ;  /* 0xffffff98006c7947 */ /* 0x000fea000383ffff */
.L_x_45:
[----:B------:R-:W-:-:S07]  /*9150*/  MOV R0, UR5 ;  /* 0x0000000500007c02 */ /* 0x000fce0008000f00 */
.L_x_158:
[----:B-1----:R1:W3:Y:S02]  /*9160*/  SYNCS.PHASECHK.TRANS64.TRYWAIT P0, [R0+URZ], R3 ;  /* 0x00000003000075a7 */ /* 0x0022e400080011ff */
[----:B---3--:R-:W-:Y:S05]  /*9170*/  @!P0 NANOSLEEP.SYNCS 0x989680 ;  /* 0x009896800000895d */ /* 0x008fea0003900000 */
[----:B------:R-:W3:Y:S02]  /*9180*/  @!P0 SYNCS.PHASECHK.TRANS64 P0, [R0+URZ], R3 ;  /* 0x00000003000085a7 */ /* 0x000ee400080010ff */
[----:B---3--:R-:W-:Y:S05]  /*9190*/  @!P0 BRA `(.L_x_158) ;  /* 0xfffffffc00f08947 */ /* 0x008fea000383ffff */
[----:B------:R-:W-:Y:S05]  /*91a0*/  BRA `(.L_x_159) ;  /* 0xffffff9800787947 */ /* 0x000fea000383ffff */
.L_x_46:
[----:B------:R-:W-:-:S07]  /*91b0*/  MOV R0, UR5 ;  /* 0x0000000500007c02 */ /* 0x000fce0008000f00 */
.L_x_160:
[----:B-1----:R1:W3:Y:S02]  /*91c0*/  SYNCS.PHASECHK.TRANS64.TRYWAIT P0, [R0+URZ], R3 ;  /* 0x00000003000075a7 */ /* 0x0022e400080011ff */
[----:B---3--:R-:W-:Y:S05]  /*91d0*/  @!P0 NANOSLEEP.SYNCS 0x989680 ;  /* 0x009896800000895d */ /* 0x008fea0003900000 */
[----:B------:R-:W3:Y:S02]  /*91e0*/  @!P0 SYNCS.PHASECHK.TRANS64 P0, [R0+URZ], R3 ;  /* 0x00000003000085a7 */ /* 0x000ee400080010ff */
[----:B---3--:R-:W-:Y:S05]  /*91f0*/  @!P0 BRA `(.L_x_160) ;  /* 0xfffffffc00f08947 */ /* 0x008fea000383ffff */
[----:B------:R-:W-:Y:S05]  /*9200*/  BRA `(.L_x_161) ;  /* 0xffffff9800847947 */ /* 0x000fea000383ffff */
.L_x_47:
[----:B------:R-:W-:-:S07]  /*9210*/  MOV R0, UR5 ;  /* 0x0000000500007c02 */ /* 0x000fce0008000f00 */
.L_x_162:
[----:B-1----:R1:W3:Y:S02]  /*9220*/  SYNCS.PHASECHK.TRANS64.TRYWAIT P0, [R0+URZ], R3 ;  /* 0x00000003000075a7 */ /* 0x0022e400080011ff */
[----:B---3--:R-:W-:Y:S05]  /*9230*/  @!P0 NANOSLEEP.SYNCS 0x989680 ;  /* 0x009896800000895d */ /* 0x008fea0003900000 */
[----:B------:R-:W3:Y:S02]  /*9240*/  @!P0 SYNCS.PHASECHK.TRANS64 P0, [R0+URZ], R3 ;  /* 0x00000003000085a7 */ /* 0x000ee400080010ff */
[----:B---3--:R-:W-:Y:S05]  /*9250*/  @!P0 BRA `(.L_x_162) ;  /* 0xfffffffc00f08947 */ /* 0x008fea000383ffff */
[----:B------:R-:W-:Y:S05]  /*9260*/  BRA `(.L_x_163) ;  /* 0xffffff9800907947 */ /* 0x000fea000383ffff */
.L_x_48:
[----:B------:R-:W-:-:S07]  /*9270*/  MOV R0, UR5 ;  /* 0x0000000500007c02 */ /* 0x000fce0008000f00 */
.L_x_164:
[----:B-1----:R1:W3:Y:S02]  /*9280*/  SYNCS.PHASECHK.TRANS64.TRYWAIT P0, [R0+URZ], R3 ;  /* 0x00000003000075a7 */ /* 0x0022e400080011ff */
[----:B---3--:R-:W-:Y:S05]  /*9290*/  @!P0 NANOSLEEP.SYNCS 0x989680 ;  /* 0x009896800000895d */ /* 0x008fea0003900000 */
[----:B------:R-:W3:Y:S02]  /*92a0*/  @!P0 SYNCS.PHASECHK.TRANS64 P0, [R0+URZ], R3 ;  /* 0x00000003000085a7 */ /* 0x000ee400080010ff */
[----:B---3--:R-:W-:Y:S05]  /*92b0*/  @!P0 BRA `(.L_x_164) ;  /* 0xfffffffc00f08947 */ /* 0x008fea000383ffff */
[----:B------:R-:W-:Y:S05]  /*92c0*/  BRA `(.L_x_165) ;  /* 0xffffff98009c7947 */ /* 0x000fea000383ffff */
.L_x_49:
[----:B------:R-:W-:-:S07]  /*92d0*/  MOV R0, UR5 ;  /* 0x0000000500007c02 */ /* 0x000fce0008000f00 */
.L_x_166:
[----:B-1----:R1:W3:Y:S02]  /*92e0*/  SYNCS.PHASECHK.TRANS64.TRYWAIT P0, [R0+URZ], R3 ;  /* 0x00000003000075a7 */ /* 0x0022e400080011ff */
[----:B---3--:R-:W-:Y:S05]  /*92f0*/  @!P0 NANOSLEEP.SYNCS 0x989680 ;  /* 0x009896800000895d */ /* 0x008fea0003900000 */
[----:B------:R-:W3:Y:S02]  /*9300*/  @!P0 SYNCS.PHASECHK.TRANS64 P0, [R0+URZ], R3 ;  /* 0x00000003000085a7 */ /* 0x000ee400080010ff */
[----:B---3--:R-:W-:Y:S05]  /*9310*/  @!P0 BRA `(.L_x_166) ;  /* 0xfffffffc00f08947 */ /* 0x008fea000383ffff */
[----:B------:R-:W-:Y:S05]  /*9320*/  BRA `(.L_x_167) ;  /* 0xffffff9800a87947 */ /* 0x000fea000383ffff */
.L_x_50:
[----:B------:R-:W-:-:S07]  /*9330*/  MOV R0, UR5 ;  /* 0x0000000500007c02 */ /* 0x000fce0008000f00 */
.L_x_168:
[----:B-1----:R1:W3:Y:S02]  /*9340*/  SYNCS.PHASECHK.TRANS64.TRYWAIT P0, [R0+URZ], R3 ;  /* 0x00000003000075a7 */ /* 0x0022e400080011ff */
[----:B---3--:R-:W-:Y:S05]  /*9350*/  @!P0 NANOSLEEP.SYNCS 0x989680 ;  /* 0x009896800000895d */ /* 0x008fea0003900000 */
[----:B------:R-:W3:Y:S02]  /*9360*/  @!P0 SYNCS.PHASECHK.TRANS64 P0, [R0+URZ], R3 ;  /* 0x00000003000085a7 */ /* 0x000ee400080010ff */
[----:B---3--:R-:W-:Y:S05]  /*9370*/  @!P0 BRA `(.L_x_168) ;  /* 0xfffffffc00f08947 */ /* 0x008fea000383ffff */
[----:B------:R-:W-:Y:S05]  /*9380*/  BRA `(.L_x_169) ;  /* 0xffffff9800b47947 */ /* 0x000fea000383ffff */
.L_x_51:
[----:B------:R-:W-:-:S07]  /*9390*/  MOV R0, UR5 ;  /* 0x0000000500007c02 */ /* 0x000fce0008000f00 */
.L_x_170:
[----:B-1----:R1:W3:Y:S02]  /*93a0*/  SYNCS.PHASECHK.TRANS64.TRYWAIT P0, [R0+URZ], R3 ;  /* 0x00000003000075a7 */ /* 0x0022e400080011ff */
[----:B---3--:R-:W-:Y:S05]  /*93b0*/  @!P0 NANOSLEEP.SYNCS 0x989680 ;  /* 0x009896800000895d */ /* 0x008fea0003900000 */
[----:B------:R-:W3:Y:S02]  /*93c0*/  @!P0 SYNCS.PHASECHK.TRANS64 P0, [R0+URZ], R3 ;  /* 0x00000003000085a7 */ /* 0x000ee400080010ff */
[----:B---3--:R-:W-:Y:S05]  /*93d0*/  @!P0 BRA `(.L_x_170) ;  /* 0xfffffffc00f08947 */ /* 0x008fea000383ffff */
[----:B------:R-:W-:Y:S05]  /*93e0*/  BRA `(.L_x_171) ;  /* 0xffffff9800c07947 */ /* 0x000fea000383ffff */
.L_x_52:
[----:B------:R-:W-:-:S07]  /*93f0*/  MOV R0, UR5 ;  /* 0x0000000500007c02 */ /* 0x000fce0008000f00 */
.L_x_172:
[----:B-1----:R1:W3:Y:S02]  /*9400*/  SYNCS.PHASECHK.TRANS64.TRYWAIT P0, [R0+URZ], R3 ;  /* 0x00000003000075a7 */ /* 0x0022e400080011ff */
[----:B---3--:R-:W-:Y:S05]  /*9410*/  @!P0 NANOSLEEP.SYNCS 0x989680 ;  /* 0x009896800000895d */ /* 0x008fea0003900000 */
[----:B------:R-:W3:Y:S02]  /*9420*/  @!P0 SYNCS.PHASECHK.TRANS64 P0, [R0+URZ], R3 ;  /* 0x00000003000085a7 */ /* 0x000ee400080010ff */
[----:B---3--:R-:W-:Y:S05]  /*9430*/  @!P0 BRA `(.L_x_172) ;  /* 0xfffffffc00f08947 */ /* 0x008fea000383ffff */
[----:B------:R-:W-:Y:S05]  /*9440*/  BRA `(.L_x_173) ;  /* 0xffffff9800cc7947 */ /* 0x000fea000383ffff */
.L_x_53:
[----:B------:R-:W-:-:S07]  /*9450*/  MOV R0, UR5 ;  /* 0x0000000500007c02 */ /* 0x000fce0008000f00 */
.L_x_174:
[----:B-1----:R1:W3:Y:S02]  /*9460*/  SYNCS.PHASECHK.TRANS64.TRYWAIT P0, [R0+URZ], R3 ;  /* 0x00000003000075a7 */ /* 0x0022e400080011ff */
[----:B---3--:R-:W-:Y:S05]  /*9470*/  @!P0 NANOSLEEP.SYNCS 0x989680 ;  /* 0x009896800000895d */ /* 0x008fea0003900000 */
[----:B------:R-:W3:Y:S02]  /*9480*/  @!P0 SYNCS.PHASECHK.TRANS64 P0, [R0+URZ], R3 ;  /* 0x00000003000085a7 */ /* 0x000ee400080010ff */
[----:B---3--:R-:W-:Y:S05]  /*9490*/  @!P0 BRA `(.L_x_174) ;  /* 0xfffffffc00f08947 */ /* 0x008fea000383ffff */
[----:B------:R-:W-:Y:S05]  /*94a0*/  BRA `(.L_x_175) ;  /* 0xffffff9800d87947 */ /* 0x000fea000383ffff */
.L_x_54:
[----:B------:R-:W-:-:S07]  /*94b0*/  MOV R0, UR5 ;  /* 0x0000000500007c02 */ /* 0x000fce0008000f00 */
.L_x_176:
[----:B-1----:R1:W3:Y:S02]  /*94c0*/  SYNCS.PHASECHK.TRANS64.TRYWAIT P0, [R0+URZ], R3 ;  /* 0x00000003000075a7 */ /* 0x0022e400080011ff */
[----:B---3--:R-:W-:Y:S05]  /*94d0*/  @!P0 NANOSLEEP.SYNCS 0x989680 ;  /* 0x009896800000895d */ /* 0x008fea0003900000 */
[----:B------:R-:W3:Y:S02]  /*94e0*/  @!P0 SYNCS.PHASECHK.TRANS64 P0, [R0+URZ], R3 ;  /* 0x00000003000085a7 */ /* 0x000ee400080010ff */
[----:B---3--:R-:W-:Y:S05]  /*94f0*/  @!P0 BRA `(.L_x_176) ;  /* 0xfffffffc00f08947 */ /* 0x008fea000383ffff */
[----:B------:R-:W-:Y:S05]  /*9500*/  BRA `(.L_x_177) ;  /* 0xffffff9800e47947 */ /* 0x000fea000383ffff */
.L_x_55:
[----:B------:R-:W-:-:S07]  /*9510*/  MOV R0, UR5 ;  /* 0x0000000500007c02 */ /* 0x000fce0008000f00 */
.L_x_178:
[----:B-1----:R1:W3:Y:S02]  /*9520*/  SYNCS.PHASECHK.TRANS64.TRYWAIT P0, [R0+URZ], R3 ;  /* 0x00000003000075a7 */ /* 0x0022e400080011ff */
[----:B---3--:R-:W-:Y:S05]  /*9530*/  @!P0 NANOSLEEP.SYNCS 0x989680 ;  /* 0x009896800000895d */ /* 0x008fea0003900000 */
[----:B------:R-:W3:Y:S02]  /*9540*/  @!P0 SYNCS.PHASECHK.TRANS64 P0, [R0+URZ], R3 ;  /* 0x00000003000085a7 */ /* 0x000ee400080010ff */
[----:B---3--:R-:W-:Y:S05]  /*9550*/  @!P0 BRA `(.L_x_178) ;  /* 0xfffffffc00f08947 */ /* 0x008fea000383ffff */
[----:B------:R-:W-:Y:S05]  /*9560*/  BRA `(.L_x_179) ;  /* 0xffffff9800f07947 */ /* 0x000fea000383ffff */
.L_x_56:
[----:B------:R-:W-:-:S07]  /*9570*/  MOV R0, UR5 ;  /* 0x0000000500007c02 */ /* 0x000fce0008000f00 */
.L_x_180:
[----:B-1----:R1:W3:Y:S02]  /*9580*/  SYNCS.PHASECHK.TRANS64.TRYWAIT P0, [R0+URZ], R3 ;  /* 0x00000003000075a7 */ /* 0x0022e400080011ff */
[----:B---3--:R-:W-:Y:S05]  /*9590*/  @!P0 NANOSLEEP.SYNCS 0x989680 ;  /* 0x009896800000895d */ /* 0x008fea0003900000 */
[----:B------:R-:W3:Y:S02]  /*95a0*/  @!P0 SYNCS.PHASECHK.TRANS64 P0, [R0+URZ], R3 ;  /* 0x00000003000085a7 */ /* 0x000ee400080010ff */
[----:B---3--:R-:W-:Y:S05]  /*95b0*/  @!P0 BRA `(.L_x_180) ;  /* 0xfffffffc00f08947 */ /* 0x008fea000383ffff */
[----:B------:R-:W-:Y:S05]  /*95c0*/  BRA `(.L_x_181) ;  /* 0xffffff9800fc7947 */ /* 0x000fea000383ffff */
.L_x_57:
[----:B------:R-:W-:-:S07]  /*95d0*/  MOV R0, UR5 ;  /* 0x0000000500007c02 */ /* 0x000fce0008000f00 */
.L_x_182:
[----:B-1----:R1:W3:Y:S02]  /*95e0*/  SYNCS.PHASECHK.TRANS64.TRYWAIT P0, [R0+URZ], R3 ;  /* 0x00000003000075a7 */ /* 0x0022e400080011ff */
[----:B---3--:R-:W-:Y:S05]  /*95f0*/  @!P0 NANOSLEEP.SYNCS 0x989680 ;  /* 0x009896800000895d */ /* 0x008fea0003900000 */
[----:B------:R-:W3:Y:S02]  /*9600*/  @!P0 SYNCS.PHASECHK.TRANS64 P0, [R0+URZ], R3 ;  /* 0x00000003000085a7 */ /* 0x000ee400080010ff */
[----:B---3--:R-:W-:Y:S05]  /*9610*/  @!P0 BRA `(.L_x_182) ;  /* 0xfffffffc00f08947 */ /* 0x008fea000383ffff */
[----:B------:R-:W-:Y:S05]  /*9620*/  BRA `(.L_x_183) ;  /* 0xffffff9c00087947 */ /* 0x000fea000383ffff */
.L_x_58:
[----:B------:R-:W-:-:S07]  /*9630*/  MOV R0, UR5 ;  /* 0x0000000500007c02 */ /* 0x000fce0008000f00 */
.L_x_184:
[----:B-1----:R1:W3:Y:S02]  /*9640*/  SYNCS.PHASECHK.TRANS64.TRYWAIT P0, [R0+URZ], R3 ;  /* 0x00000003000075a7 */ /* 0x0022e400080011ff */
[----:B---3--:R-:W-:Y:S05]  /*9650*/  @!P0 NANOSLEEP.SYNCS 0x989680 ;  /* 0x009896800000895d */ /* 0x008fea0003900000 */
[----:B------:R-:W3:Y:S02]  /*9660*/  @!P0 SYNCS.PHASECHK.TRANS64 P0, [R0+URZ], R3 ;  /* 0x00000003000085a7 */ /* 0x000ee400080010ff */
[----:B---3--:R-:W-:Y:S05]  /*9670*/  @!P0 BRA `(.L_x_184) ;  /* 0xfffffffc00f08947 */ /* 0x008fea000383ffff */
[----:B------:R-:W-:Y:S05]  /*9680*/  BRA `(.L_x_185) ;  /* 0xffffff9c00147947 */ /* 0x000fea000383ffff */
.L_x_59:
[----:B------:R-:W-:-:S07]  /*9690*/  MOV R0, UR5 ;  /* 0x0000000500007c02 */ /* 0x000fce0008000f00 */
.L_x_186:
[----:B-1----:R1:W3:Y:S02]  /*96a0*/  SYNCS.PHASECHK.TRANS64.TRYWAIT P0, [R0+URZ], R3 ;  /* 0x00000003000075a7 */ /* 0x0022e400080011ff */
[----:B---3--:R-:W-:Y:S05]  /*96b0*/  @!P0 NANOSLEEP.SYNCS 0x989680 ;  /* 0x009896800000895d */ /* 0x008fea0003900000 */
[----:B------:R-:W3:Y:S02]  /*96c0*/  @!P0 SYNCS.PHASECHK.TRANS64 P0, [R0+URZ], R3 ;  /* 0x00000003000085a7 */ /* 0x000ee400080010ff */
[----:B---3--:R-:W-:Y:S05]  /*96d0*/  @!P0 BRA `(.L_x_186) ;  /* 0xfffffffc00f08947 */ /* 0x008fea000383ffff */
[----:B------:R-:W-:Y:S05]  /*96e0*/  BRA `(.L_x_187) ;  /* 0xffffff9c00207947 */ /* 0x000fea000383ffff */
.L_x_62:
[----:B--2---:R2:W3:Y:S02]  /*96f0*/  SYNCS.PHASECHK.TRANS64.TRYWAIT P0, [R2+URZ+0x1c0], R4 ;  /* 0x0001c004020075a7 */ /* 0x0044e400080011ff */
[----:B---3--:R-:W-:Y:S05]  /*9700*/  @!P0 NANOSLEEP.SYNCS 0x989680 ;  /* 0x009896800000895d */ /* 0x008fea0003900000 */
[----:B------:R-:W3:Y:S02]  /*9710*/  @!P0 SYNCS.PHASECHK.TRANS64 P0, [R2+URZ+0x1c0], R4 ;  /* 0x0001c004020085a7 */ /* 0x000ee400080010ff */
[----:B---3--:R-:W-:Y:S05]  /*9720*/  @!P0 BRA `(.L_x_62) ;  /* 0xfffffffc00f08947 */ /* 0x008fea000383ffff */
[----:B------:R-:W-:Y:S05]  /*9730*/  BRA `(.L_x_188) ;  /* 0xffffff9c00847947 */ /* 0x000fea000383ffff */
.L_x_63:
[----:B------:R-:W-:-:S07]  /*9740*/  MOV R2, UR4 ;  /* 0x0000000400027c02 */ /* 0x000fce0008000f00 */
.L_x_189:
[----:B--2---:R2:W3:Y:S02]  /*9750*/  SYNCS.PHASECHK.TRANS64.TRYWAIT P0, [R2+URZ+0x170], R5 ;  /* 0x00017005020075a7 */ /* 0x0044e400080011ff */
[----:B---3--:R-:W-:Y:S05]  /*9760*/  @!P0 NANOSLEEP.SYNCS 0x989680 ;  /* 0x009896800000895d */ /* 0x008fea0003900000 */
[----:B------:R-:W3:Y:S02]  /*9770*/  @!P0 SYNCS.PHASECHK.TRANS64 P0, [R2+URZ+0x170], R5 ;  /* 0x00017005020085a7 */ /* 0x000ee400080010ff */
[----:B---3--:R-:W-:Y:S05]  /*9780*/  @!P0 BRA `(.L_x_189) ;  /* 0xfffffffc00f08947 */ /* 0x008fea000383ffff */
[----:B------:R-:W-:Y:S05]  /*9790*/  BRA `(.L_x_190) ;  /* 0xffffff9c00947947 */ /* 0x000fea000383ffff */
.L_x_64:
[----:B--2---:R2:W3:Y:S02]  /*97a0*/  SYNCS.PHASECHK.TRANS64.TRYWAIT P1, [R2+URZ+0x160], R4 ;  /* 0x00016004020075a7 */ /* 0x0044e400080211ff */
[----:B---3--:R-:W-:Y:S05]  /*97b0*/  @!P1 NANOSLEEP.SYNCS 0x989680 ;  /* 0x009896800000995d */ /* 0x008fea0003900000 */
[----:B------:R-:W3:Y:S02]  /*97c0*/  @!P1 SYNCS.PHASECHK.TRANS64 P1, [R2+URZ+0x160], R4 ;  /* 0x00016004020095a7 */ /* 0x000ee400080210ff */
[----:B---3--:R-:W-:Y:S05]  /*97d0*/  @!P1 BRA `(.L_x_64) ;  /* 0xfffffffc00f09947 */ /* 0x008fea000383ffff */
[----:B------:R-:W-:Y:S05]  /*97e0*/  BRA `(.L_x_191) ;  /* 0xffffff9c00c47947 */ /* 0x000fea000383ffff */
.L_x_67:
[----:B------:R-:W-:-:S07]  /*97f0*/  MOV R0, UR4 ;  /* 0x0000000400007c02 */ /* 0x000fce0008000f00 */
.L_x_192:
[----:B--2---:R2:W3:Y:S02]  /*9800*/  SYNCS.PHASECHK.TRANS64.TRYWAIT P0, [R0+URZ+0x170], R2 ;  /* 0x00017002000075a7 */ /* 0x0044e400080011ff */
[----:B---3--:R-:W-:Y:S05]  /*9810*/  @!P0 NANOSLEEP.SYNCS 0x989680 ;  /* 0x009896800000895d */ /* 0x008fea0003900000 */
[----:B------:R-:W3:Y:S02]  /*9820*/  @!P0 SYNCS.PHASECHK.TRANS64 P0, [R0+URZ+0x170], R2 ;  /* 0x00017002000085a7 */ /* 0x000ee400080010ff */
[----:B---3--:R-:W-:Y:S05]  /*9830*/  @!P0 BRA `(.L_x_192) ;  /* 0xfffffffc00f08947 */ /* 0x008fea000383ffff */
[----:B------:R-:W-:Y:S05]  /*9840*/  BRA `(.L_x_66) ;  /* 0xffffffa000187947 */ /* 0x000fea000383ffff */
.L_x_74:
[----:B-1----:R1:W2:Y:S02]  /*9850*/  SYNCS.PHASECHK.TRANS64.TRYWAIT P1, [R0+URZ+0x160], R2 ;  /* 0x00016002000075a7 */ /* 0x0022a400080211ff */
[----:B--2---:R-:W-:Y:S05]  /*9860*/  @!P1 NANOSLEEP.SYNCS 0x989680 ;  /* 0x009896800000995d */ /* 0x004fea0003900000 */
[----:B------:R-:W2:Y:S02]  /*9870*/  @!P1 SYNCS.PHASECHK.TRANS64 P1, [R0+URZ+0x160], R2 ;  /* 0x00016002000095a7 */ /* 0x000ea400080210ff */
[----:B--2---:R-:W-:Y:S05]  /*9880*/  @!P1 BRA `(.L_x_74) ;  /* 0xfffffffc00f09947 */ /* 0x004fea000383ffff */
[----:B------:R-:W-:Y:S05]  /*9890*/  BRA `(.L_x_193) ;  /* 0xffffffa400807947 */ /* 0x000fea000383ffff */
.L_x_75:
[----:B------:R-:W-:-:S07]  /*98a0*/  MOV R2, UR23 ;  /* 0x0000001700027c02 */ /* 0x000fce0008000f00 */
.L_x_194:
[----:B-1----:R1:W2:Y:S02]  /*98b0*/  SYNCS.PHASECHK.TRANS64.TRYWAIT P0, [R2+URZ+0x1a0], R0 ;  /* 0x0001a000020075a7 */ /* 0x0022a400080011ff */
[----:B--2---:R-:W-:Y:S05]  /*98c0*/  @!P0 NANOSLEEP.SYNCS 0x989680 ;  /* 0x009896800000895d */ /* 0x004fea0003900000 */
[----:B------:R-:W2:Y:S02]  /*98d0*/  @!P0 SYNCS.PHASECHK.TRANS64 P0, [R2+URZ+0x1a0], R0 ;  /* 0x0001a000020085a7 */ /* 0x000ea400080010ff */
[----:B--2---:R-:W-:Y:S05]  /*98e0*/  @!P0 BRA `(.L_x_194) ;  /* 0xfffffffc00f08947 */ /* 0x004fea000383ffff */
[----:B------:R-:W-:Y:S05]  /*98f0*/  BRA `(.L_x_195) ;  /* 0xffffffa400d07947 */ /* 0x000fea000383ffff */
.L_x_78:
[----:B------:R-:W-:Y:S07]  /*9900*/  MOV R0, UR5 ;  /* 0x0000000500007c02 */ /* 0x000fee0008000f00 */
.L_x_196:
[----:B-1----:R1:W2:Y:S02]  /*9910*/  SYNCS.PHASECHK.TRANS64.TRYWAIT P0, [R0+URZ], R2 ;  /* 0x00000002000075a7 */ /* 0x0022a400080011ff */
[----:B--2---:R-:W-:Y:S05]  /*9920*/  @!P0 NANOSLEEP.SYNCS 0x989680 ;  /* 0x009896800000895d */ /* 0x004fea0003900000 */
[----:B------:R-:W2:Y:S02]  /*9930*/  @!P0 SYNCS.PHASECHK.TRANS64 P0, [R0+URZ], R2 ;  /* 0x00000002000085a7 */ /* 0x000ea400080010ff */
[----:B--2---:R-:W-:Y:S05]  /*9940*/  @!P0 BRA `(.L_x_196) ;  /* 0xfffffffc00f08947 */ /* 0x004fea000383ffff */
[----:B------:R-:W-:Y:S05]  /*9950*/  BRA `(.L_x_77) ;  /* 0xffffffa400ec7947 */ /* 0x000fea000383ffff */
.L_x_81:
[----:B------:R-:W-:-:S07]  /*9960*/  MOV R0, UR4 ;  /* 0x0000000400007c02 */ /* 0x000fce0008000f00 */
.L_x_197:
[----:B--2---:R2:W4:Y:S02]  /*9970*/  SYNCS.PHASECHK.TRANS64.TRYWAIT P0, [R0+URZ], R2 ;  /* 0x00000002000075a7 */ /* 0x00452400080011ff */
[----:B----4-:R-:W-:Y:S05]  /*9980*/  @!P0 NANOSLEEP.SYNCS 0x989680 ;  /* 0x009896800000895d */ /* 0x010fea0003900000 */
[----:B------:R-:W4:Y:S02]  /*9990*/  @!P0 SYNCS.PHASECHK.TRANS64 P0, [R0+URZ], R2 ;  /* 0x00000002000085a7 */ /* 0x000f2400080010ff */
[----:B----4-:R-:W-:Y:S05]  /*99a0*/  @!P0 BRA `(.L_x_197) ;  /* 0xfffffffc00f08947 */ /* 0x010fea000383ffff */
[----:B------:R-:W-:Y:S05]  /*99b0*/  BRA `(.L_x_198) ;  /* 0xffffffa800a07947 */ /* 0x000fea000383ffff */
.L_x_82:
[----:B------:R-:W-:-:S07]  /*99c0*/  MOV R0, UR5 ;  /* 0x0000000500007c02 */ /* 0x000fce0008000f00 */
.L_x_199:
[----:B-1----:R1:W2:Y:S02]  /*99d0*/  SYNCS.PHASECHK.TRANS64.TRYWAIT P0, [R0+URZ], R3 ;  /* 0x00000003000075a7 */ /* 0x0022a400080011ff */
[----:B--2---:R-:W-:Y:S05]  /*99e0*/  @!P0 NANOSLEEP.SYNCS 0x989680 ;  /* 0x009896800000895d */ /* 0x004fea0003900000 */
[----:B------:R-:W2:Y:S02]  /*99f0*/  @!P0 SYNCS.PHASECHK.TRANS64 P0, [R0+URZ], R3 ;  /* 0x00000003000085a7 */ /* 0x000ea400080010ff */
[----:B--2---:R-:W-:Y:S05]  /*9a00*/  @!P0 BRA `(.L_x_199) ;  /* 0xfffffffc00f08947 */ /* 0x004fea000383ffff */
[----:B------:R-:W-:Y:S05]  /*9a10*/  BRA `(.L_x_200) ;  /* 0xffffffa800ac7947 */ /* 0x000fea000383ffff */
.L_x_83:
[----:B------:R-:W-:-:S07]  /*9a20*/  MOV R0, UR5 ;  /* 0x0000000500007c02 */ /* 0x000fce0008000f00 */
.L_x_201:
[----:B-1----:R1:W2:Y:S02]  /*9a30*/  SYNCS.PHASECHK.TRANS64.TRYWAIT P0, [R0+URZ], R3 ;  /* 0x00000003000075a7 */ /* 0x0022a400080011ff */
[----:B--2---:R-:W-:Y:S05]  /*9a40*/  @!P0 NANOSLEEP.SYNCS 0x989680 ;  /* 0x009896800000895d */ /* 0x004fea0003900000 */
[----:B------:R-:W2:Y:S02]  /*9a50*/  @!P0 SYNCS.PHASECHK.TRANS64 P0, [R0+URZ], R3 ;  /* 0x00000003000085a7 */ /* 0x000ea400080010ff */
[----:B--2---:R-:W-:Y:S05]  /*9a60*/  @!P0 BRA `(.L_x_201) ;  /* 0xfffffffc00f08947 */ /* 0x004fea000383ffff */
[----:B------:R-:W-:Y:S05]  /*9a70*/  BRA `(.L_x_202) ;  /* 0xffffffa800b87947 */ /* 0x000fea000383ffff */
.L_x_84:
[----:B-1----:R-:W-:-:S07]  /*9a80*/  MOV R0, UR4 ;  /* 0x0000000400007c02 */ /* 0x002fce0008000f00 */
.L_x_203:
[----:B-1----:R1:W2:Y:S02]  /*9a90*/  SYNCS.PHASECHK.TRANS64.TRYWAIT P0, [R0+URZ], R2 ;  /* 0x00000002000075a7 */ /* 0x0022a400080011ff */
[----:B--2---:R-:W-:Y:S05]  /*9aa0*/  @!P0 NANOSLEEP.SYNCS 0x989680 ;  /* 0x009896800000895d */ /* 0x004fea0003900000 */
[----:B------:R-:W2:Y:S02]  /*9ab0*/  @!P0 SYNCS.PHASECHK.TRANS64 P0, [R0+URZ], R2 ;  /* 0x00000002000085a7 */ /* 0x000ea400080010ff */
[----:B--2---:R-:W-:Y:S05]  /*9ac0*/  @!P0 BRA `(.L_x_203) ;  /* 0xfffffffc00f08947 */ /* 0x004fea000383ffff */
[----:B------:R-:W-:Y:S05]  /*9ad0*/  BRA `(.L_x_204) ;  /* 0xffffffa800c47947 */ /* 0x000fea000383ffff */
.L_x_89:
[----:B--2---:R2:W3:Y:S02]  /*9ae0*/  SYNCS.PHASECHK.TRANS64.TRYWAIT P0, [R12+URZ+0x160], R0 ;  /* 0x000160000c0075a7 */ /* 0x0044e400080011ff */
[----:B---3--:R-:W-:Y:S05]  /*9af0*/  @!P0 NANOSLEEP.SYNCS 0x989680 ;  /* 0x009896800000895d */ /* 0x008fea0003900000 */
[----:B------:R-:W3:Y:S02]  /*9b00*/  @!P0 SYNCS.PHASECHK.TRANS64 P0, [R12+URZ+0x160], R0 ;  /* 0x000160000c0085a7 */ /* 0x000ee400080010ff */
[----:B---3--:R-:W-:Y:S05]  /*9b10*/  @!P0 BRA `(.L_x_89) ;  /* 0xfffffffc00f08947 */ /* 0x008fea000383ffff */
[----:B------:R-:W-:Y:S05]  /*9b20*/  BRA `(.L_x_205) ;  /* 0xffffffac00f47947 */ /* 0x000fea000383ffff */
.L_x_92:
[----:B--2---:R-:W-:Y:S07]  /*9b30*/  MOV R0, UR21 ;  /* 0x0000001500007c02 */ /* 0x004fee0008000f00 */
.L_x_206:
[----:B--2---:R2:W3:Y:S02]  /*9b40*/  SYNCS.PHASECHK.TRANS64.TRYWAIT P2, [R0+URZ+0x158], R6 ;  /* 0x00015806000075a7 */ /* 0x0044e400080411ff */
[----:B---3--:R-:W-:Y:S05]  /*9b50*/  @!P2 NANOSLEEP.SYNCS 0x989680 ;  /* 0x009896800000a95d */ /* 0x008fea0003900000 */
[----:B------:R-:W3:Y:S02]  /*9b60*/  @!P2 SYNCS.PHASECHK.TRANS64 P2, [R0+URZ+0x158], R6 ;  /* 0x000158060000a5a7 */ /* 0x000ee400080410ff */
[----:B---3--:R-:W-:Y:S05]  /*9b70*/  @!P2 BRA `(.L_x_206) ;  /* 0xfffffffc00f0a947 */ /* 0x008fea000383ffff */
[----:B------:R-:W-:Y:S05]  /*9b80*/  BRA `(.L_x_91) ;  /* 0xffffffb4005c7947 */ /* 0x000fea000383ffff */
.L_x_95:
[----:B------:R-:W-:Y:S07]  /*9b90*/  MOV R0, UR21 ;  /* 0x0000001500007c02 */ /* 0x000fee0008000f00 */
.L_x_207:
[----:B--2---:R2:W3:Y:S02]  /*9ba0*/  SYNCS.PHASECHK.TRANS64.TRYWAIT P0, [R0+URZ+0x130], R9 ;  /* 0x00013009000075a7 */ /* 0x0044e400080011ff */
[----:B---3--:R-:W-:Y:S05]  /*9bb0*/  @!P0 NANOSLEEP.SYNCS 0x989680 ;  /* 0x009896800000895d */ /* 0x008fea0003900000 */
[----:B------:R-:W3:Y:S02]  /*9bc0*/  @!P0 SYNCS.PHASECHK.TRANS64 P0, [R0+URZ+0x130], R9 ;  /* 0x00013009000085a7 */ /* 0x000ee400080010ff */
[----:B---3--:R-:W-:Y:S05]  /*9bd0*/  @!P0 BRA `(.L_x_207) ;  /* 0xfffffffc00f08947 */ /* 0x008fea000383ffff */
[----:B------:R-:W-:Y:S05]  /*9be0*/  BRA `(.L_x_208) ;  /* 0xffffffb400b87947 */ /* 0x000fea000383ffff */
.L_x_96:
[----:B------:R-:W-:Y:S07]  /*9bf0*/  MOV R0, UR21 ;  /* 0x0000001500007c02 */ /* 0x000fee0008000f00 */
.L_x_209:
[----:B--2---:R2:W3:Y:S02]  /*9c00*/  SYNCS.PHASECHK.TRANS64.TRYWAIT P0, [R0+URZ+0x138], R9 ;  /* 0x00013809000075a7 */ /* 0x0044e400080011ff */
[----:B---3--:R-:W-:Y:S05]  /*9c10*/  @!P0 NANOSLEEP.SYNCS 0x989680 ;  /* 0x009896800000895d */ /* 0x008fea0003900000 */
[----:B------:R-:W3:Y:S02]  /*9c20*/  @!P0 SYNCS.PHASECHK.TRANS64 P0, [R0+URZ+0x138], R9 ;  /* 0x00013809000085a7 */ /* 0x000ee400080010ff */
[----:B---3--:R-:W-:Y:S05]  /*9c30*/  @!P0 BRA `(.L_x_209) ;  /* 0xfffffffc00f08947 */ /* 0x008fea000383ffff */
[----:B------:R-:W-:Y:S05]  /*9c40*/  BRA `(.L_x_210) ;  /* 0xffffffb400f07947 */ /* 0x000fea000383ffff */
.L_x_97:
[----:B------:R-:W-:Y:S07]  /*9c50*/  MOV R0, UR21 ;  /* 0x0000001500007c02 */ /* 0x000fee0008000f00 */
.L_x_211:
[----:B--2---:R2:W3:Y:S02]  /*9c60*/  SYNCS.PHASECHK.TRANS64.TRYWAIT P0, [R0+URZ+0x140], R9 ;  /* 0x00014009000075a7 */ /* 0x0044e400080011ff */
[----:B---3--:R-:W-:Y:S05]  /*9c70*/  @!P0 NANOSLEEP.SYNCS 0x989680 ;  /* 0x009896800000895d */ /* 0x008fea0003900000 */
[----:B------:R-:W3:Y:S02]  /*9c80*/  @!P0 SYNCS.PHASECHK.TRANS64 P0, [R0+URZ+0x140], R9 ;  /* 0x00014009000085a7 */ /* 0x000ee400080010ff */
[----:B---3--:R-:W-:Y:S05]  /*9c90*/  @!P0 BRA `(.L_x_211) ;  /* 0xfffffffc00f08947 */ /* 0x008fea000383ffff */
[----:B------:R-:W-:Y:S05]  /*9ca0*/  BRA `(.L_x_212) ;  /* 0xffffffb800347947 */ /* 0x000fea000383ffff */
.L_x_98:
[----:B------:R-:W-:Y:S07]  /*9cb0*/  MOV R0, UR21 ;  /* 0x0000001500007c02 */ /* 0x000fee0008000f00 */
.L_x_213:
[----:B--2---:R2:W3:Y:S02]  /*9cc0*/  SYNCS.PHASECHK.TRANS64.TRYWAIT P0, [R0+URZ+0x148], R9 ;  /* 0x00014809000075a7 */ /* 0x0044e400080011ff */
[----:B---3--:R-:W-:Y:S05]  /*9cd0*/  @!P0 NANOSLEEP.SYNCS 0x989680 ;  /* 0x009896800000895d */ /* 0x008fea0003900000 */
[----:B------:R-:W3:Y:S02]  /*9ce0*/  @!P0 SYNCS.PHASECHK.TRANS64 P0, [R0+URZ+0x148], R9 ;  /* 0x00014809000085a7 */ /* 0x000ee400080010ff */
[----:B---3--:R-:W-:Y:S05]  /*9cf0*/  @!P0 BRA `(.L_x_213) ;  /* 0xfffffffc00f08947 */ /* 0x008fea000383ffff */
[----:B------:R-:W-:Y:S05]  /*9d00*/  BRA `(.L_x_214) ;  /* 0xffffffb800747947 */ /* 0x000fea000383ffff */
.L_x_100:
[----:B------:R-:W-:-:S07]  /*9d10*/  MOV R0, UR21 ;  /* 0x0000001500007c02 */ /* 0x000fce0008000f00 */
.L_x_215:
[----:B---3--:R3:W4:Y:S02]  /*9d20*/  SYNCS.PHASECHK.TRANS64.TRYWAIT P0, [R0+URZ+0x130], R2 ;  /* 0x00013002000075a7 */ /* 0x00872400080011ff */
[----:B----4-:R-:W-:Y:S05]  /*9d30*/  @!P0 NANOSLEEP.SYNCS 0x989680 ;  /* 0x009896800000895d */ /* 0x010fea0003900000 */
[----:B------:R-:W4:Y:S02]  /*9d40*/  @!P0 SYNCS.PHASECHK.TRANS64 P0, [R0+URZ+0x130], R2 ;  /* 0x00013002000085a7 */ /* 0x000f2400080010ff */
[----:B----4-:R-:W-:Y:S05]  /*9d50*/  @!P0 BRA `(.L_x_215) ;  /* 0xfffffffc00f08947 */ /* 0x010fea000383ffff */
[----:B------:R-:W-:Y:S05]  /*9d60*/  BRA `(.L_x_216) ;  /* 0xffffffb800ec7947 */ /* 0x000fea000383ffff */
.L_x_101:
[----:B---3--:R-:W-:-:S07]  /*9d70*/  MOV R0, UR21 ;  /* 0x0000001500007c02 */ /* 0x008fce0008000f00 */
.L_x_217:
[----:B---3--:R3:W4:Y:S02]  /*9d80*/  SYNCS.PHASECHK.TRANS64.TRYWAIT P0, [R0+URZ+0x138], R2 ;  /* 0x00013802000075a7 */ /* 0x00872400080011ff */
[----:B----4-:R-:W-:Y:S05]  /*9d90*/  @!P0 NANOSLEEP.SYNCS 0x989680 ;  /* 0x009896800000895d */ /* 0x010fea0003900000 */
[----:B------:R-:W4:Y:S02]  /*9da0*/  @!P0 SYNCS.PHASECHK.TRANS64 P0, [R0+URZ+0x138], R2 ;  /* 0x00013802000085a7 */ /* 0x000f2400080010ff */
[----:B----4-:R-:W-:Y:S05]  /*9db0*/  @!P0 BRA `(.L_x_217) ;  /* 0xfffffffc00f08947 */ /* 0x010fea000383ffff */
[----:B------:R-:W-:Y:S05]  /*9dc0*/  BRA `(.L_x_218) ;  /* 0xffffffb800dc7947 */ /* 0x000fea000383ffff */
.L_x_102:
[----:B---3--:R-:W-:-:S07]  /*9dd0*/  MOV R0, UR21 ;  /* 0x0000001500007c02 */ /* 0x008fce0008000f00 */
.L_x_219:
[----:B---3--:R3:W4:Y:S02]  /*9de0*/  SYNCS.PHASECHK.TRANS64.TRYWAIT P0, [R0+URZ+0x140], R2 ;  /* 0x00014002000075a7 */ /* 0x00872400080011ff */
[----:B----4-:R-:W-:Y:S05]  /*9df0*/  @!P0 NANOSLEEP.SYNCS 0x989680 ;  /* 0x009896800000895d */ /* 0x010fea0003900000 */
[----:B------:R-:W4:Y:S02]  /*9e00*/  @!P0 SYNCS.PHASECHK.TRANS64 P0, [R0+URZ+0x140], R2 ;  /* 0x00014002000085a7 */ /* 0x000f2400080010ff */
[----:B----4-:R-:W-:Y:S05]  /*9e10*/  @!P0 BRA `(.L_x_219) ;  /* 0xfffffffc00f08947 */ /* 0x010fea000383ffff */
[----:B------:R-:W-:Y:S05]  /*9e20*/  BRA `(.L_x_220) ;  /* 0xffffffb800cc7947 */ /* 0x000fea000383ffff */
.L_x_104:
[----:B-1----:R1:W2:Y:S02]  /*9e30*/  SYNCS.PHASECHK.TRANS64.TRYWAIT P0, [R3+URZ+0x160], R0 ;  /* 0x00016000030075a7 */ /* 0x0022a400080011ff */
[----:B--2---:R-:W-:Y:S05]  /*9e40*/  @!P0 NANOSLEEP.SYNCS 0x989680 ;  /* 0x009896800000895d */ /* 0x004fea0003900000 */
[----:B------:R-:W2:Y:S02]  /*9e50*/  @!P0 SYNCS.PHASECHK.TRANS64 P0, [R3+URZ+0x160], R0 ;  /* 0x00016000030085a7 */ /* 0x000ea400080010ff */
[----:B--2---:R-:W-:Y:S05]  /*9e60*/  @!P0 BRA `(.L_x_104) ;  /* 0xfffffffc00f08947 */ /* 0x004fea000383ffff */
[----:B------:R-:W-:Y:S05]  /*9e70*/  BRA `(.L_x_221) ;  /* 0xffffffbc00987947 */ /* 0x000fea000383ffff */
.L_x_115:
[----:B-1----:R-:W-:Y:S04]  /*9e80*/  MOV R0, UR44 ;  /* 0x0000002c00007c02 */ /* 0x002fe80008000f00 */
[----:B------:R1:W2:Y:S03]  /*9e90*/  SYNCS.PHASECHK.TRANS64.TRYWAIT P1, [R0+URZ+0x110], R3 ;  /* 0x00011003000075a7 */ /* 0x0002a600080211ff */
[----:B--2---:R-:W-:Y:S05]  /*9ea0*/  @!P1 NANOSLEEP.SYNCS 0x989680 ;  /* 0x009896800000995d */ /* 0x004fea0003900000 */
[----:B------:R-:W2:Y:S02]  /*9eb0*/  @!P1 SYNCS.PHASECHK.TRANS64 P1, [R0+URZ+0x110], R3 ;  /* 0x00011003000095a7 */ /* 0x000ea400080210ff */
[----:B--2---:R-:W-:Y:S05]  /*9ec0*/  @!P1 BRA `(.L_x_115) ;  /* 0xfffffffc00ec9947 */ /* 0x004fea000383ffff */
[----:B------:R-:W-:Y:S05]  /*9ed0*/  BRA `(.L_x_114) ;  /* 0xffffffc800fc7947 */ /* 0x000fea000383ffff */
.L_x_117:
[----:B-1----:R1:W3:Y:S02]  /*9ee0*/  SYNCS.PHASECHK.TRANS64.TRYWAIT P0, [R26+URZ+0x180], R2 ;  /* 0x000180021a0075a7 */ /* 0x0022e400080011ff */
[----:B---3--:R-:W-:Y:S05]  /*9ef0*/  @!P0 NANOSLEEP.SYNCS 0x989680 ;  /* 0x009896800000895d */ /* 0x008fea0003900000 */
[----:B------:R-:W3:Y:S02]  /*9f00*/  @!P0 SYNCS.PHASECHK.TRANS64 P0, [R26+URZ+0x180], R2 ;  /* 0x000180021a0085a7 */ /* 0x000ee400080010ff */
[----:B---3--:R-:W-:Y:S05]  /*9f10*/  @!P0 BRA `(.L_x_117) ;  /* 0xfffffffc00f08947 */ /* 0x008fea000383ffff */
[----:B------:R-:W-:Y:S05]  /*9f20*/  BRA `(.L_x_116) ;  /* 0xffffffcc00207947 */ /* 0x000fea000383ffff */
.L_x_126:
[----:B---3--:R3:W4:Y:S02]  /*9f30*/  SYNCS.PHASECHK.TRANS64.TRYWAIT P0, [R4+URZ+0x110], R0 ;  /* 0x00011000040075a7 */ /* 0x00872400080011ff */
[----:B----4-:R-:W-:Y:S05]  /*9f40*/  @!P0 NANOSLEEP.SYNCS 0x989680 ;  /* 0x009896800000895d */ /* 0x010fea0003900000 */
[----:B------:R-:W4:Y:S02]  /*9f50*/  @!P0 SYNCS.PHASECHK.TRANS64 P0, [R4+URZ+0x110], R0 ;  /* 0x00011000040085a7 */ /* 0x000f2400080010ff */
[----:B----4-:R-:W-:Y:S05]  /*9f60*/  @!P0 BRA `(.L_x_126) ;  /* 0xfffffffc00f08947 */ /* 0x010fea000383ffff */
[----:B------:R-:W-:Y:S05]  /*9f70*/  BRA `(.L_x_125) ;  /* 0xffffffd4000c7947 */ /* 0x000fea000383ffff */
.L_x_134:
[----:B-1----:R1:W4:Y:S02]  /*9f80*/  SYNCS.PHASECHK.TRANS64.TRYWAIT P0, [R2+URZ+0x110], R4 ;  /* 0x00011004020075a7 */ /* 0x00232400080011ff */
[----:B----4-:R-:W-:Y:S05]  /*9f90*/  @!P0 NANOSLEEP.SYNCS 0x989680 ;  /* 0x009896800000895d */ /* 0x010fea0003900000 */
[----:B------:R-:W4:Y:S02]  /*9fa0*/  @!P0 SYNCS.PHASECHK.TRANS64 P0, [R2+URZ+0x110], R4 ;  /* 0x00011004020085a7 */ /* 0x000f2400080010ff */
[----:B----4-:R-:W-:Y:S05]  /*9fb0*/  @!P0 BRA `(.L_x_134) ;  /* 0xfffffffc00f08947 */ /* 0x010fea000383ffff */
[----:B------:R-:W-:Y:S05]  /*9fc0*/  BRA `(.L_x_133) ;  /* 0xffffffdc001c7947 */ /* 0x000fea000383ffff */
.L_x_142:
[----:B---3--:R3:W4:Y:S02]  /*9fd0*/  SYNCS.PHASECHK.TRANS64.TRYWAIT P0, [R3+URZ+0x110], R0 ;  /* 0x00011000030075a7 */ /* 0x00872400080011ff */
[----:B----4-:R-:W-:Y:S05]  /*9fe0*/  @!P0 NANOSLEEP.SYNCS 0x989680 ;  /* 0x009896800000895d */ /* 0x010fea0003900000 */
[----:B------:R-:W4:Y:S02]  /*9ff0*/  @!P0 SYNCS.PHASECHK.TRANS64 P0, [R3+URZ+0x110], R0 ;  /* 0x00011000030085a7 */ /* 0x000f2400080010ff */
[----:B----4-:R-:W-:Y:S05]  /*a000*/  @!P0 BRA `(.L_x_142) ;  /* 0xfffffffc00f08947 */ /* 0x010fea000383ffff */
[----:B------:R-:W-:Y:S05]  /*a010*/  BRA `(.L_x_141) ;  /* 0xffffffe400287947 */ /* 0x000fea000383ffff */
        .weak           $__internal_0_$__cuda_sm10x_tcgen05_guardrail_trap_col_being_dealloced_not_returned_by_alloc
        .type           $__internal_0_$__cuda_sm10x_tcgen05_guardrail_trap_col_being_dealloced_not_returned_by_alloc,@function
        .size           $__internal_0_$__cuda_sm10x_tcgen05_guardrail_trap_col_being_dealloced_not_returned_by_alloc,($__internal_1_$__cuda_sm10x_tcgen05_guardrail_trap_phase_invalid_during_alloc - $__internal_0_$__cuda_sm10x_tcgen05_guardrail_trap_col_being_dealloced_not_returned_by_alloc)
$__internal_0_$__cuda_sm10x_tcgen05_guardrail_trap_col_being_dealloced_not_returned_by_alloc:
[----:B------:R-:W-:Y:S05]  /*a020*/  BPT.TRAP 0x1 ;  /* 0x000000040000795c */ /* 0x000fea0000300000 */
[----:B------:R-:W-:-:S04]  /*a030*/  HFMA2 R3, -RZ, RZ, 0, 0 ;  /* 0x00000000ff037431 */ /* 0x000fc800000001ff */
[----:B------:R-:W-:Y:S05]  /*a040*/  RET.REL.NODEC R2 `(_ZN7cutlass13device_kernelINS_4gemm6kernel13GemmUniversalIN4cute5tupleIJiiiiEEENS1_10collective13CollectiveMmaINS1_35MainloopSm100TmaUmmaWarpSpecializedILi17ELi2ELi4ENS5_IJNS4_1CILi2EEESB_NSA_ILi1EEEEEEEENS5_IJNSA_ILi64EEENSA_ILi128EEENSA_ILi32EEEEEENS_6half_tENS5_IJlSC_lEEESJ_SK_NS4_8TiledMMAINS4_8MMA_AtomIJNS4_20SM100_MMA_F16BF16_SSISJ_SJ_fLi64ELi128ELNS4_4UMMA5MajorE0ELSP_0ELNSO_7ScaleInE0ELSQ_0EEEEEENS4_6LayoutINS5_IJSC_SC_SC_EEENS5_IJNSA_ILi0EEESV_SV_EEEEENS5_IJNS4_10UnderscoreESY_SY_EEEEENS4_23SM90_TMA_LOAD_MULTICASTENS4_14ComposedLayoutINS4_7SwizzleILi2ELi4ELi3EEENS4_18smem_ptr_flag_bitsILi16EEENST_INS5_IJNSA_ILi8EEESH_EEENS5_IJSH_SC_EEEEEEEvNS4_8identityES11_S1B_vS1C_EENS_8epilogue10collective18CollectiveEpilogueINS1E_23Sm100TmaWarpSpecializedILi4ELi2ELi16ELb1ELb0EEEJSI_NS5_IJNST_ISF_SC_EENST_ISH_SC_EEEEESJ_SK_SJ_SK_NS1E_6fusion15FusionCallbacksIS1I_NS1M_17LinearCombinationISJ_fSJ_fLNS_15FloatRoundStyleE2EEESI_S1L_JEEENS4_5SM1004TMEM4LOAD26SM100_TMEM_LOAD_16dp256b4xENS4_13SM90_TMA_LOADES1B_NS4_17SM75_U32x4_LDSM_NENS4_14SM90_TMA_STOREES1B_NS4_17SM90_U32x4_STSM_NENS4_39AutoVectorizingCopyWithAssumedAlignmentILi128EEEEEEvvEEEEvNT_6ParamsE) ;  /* 0xffffff5c02ec7950 */ /* 0x000fea0003c3ffff */
        .weak           $__internal_1_$__cuda_sm10x_tcgen05_guardrail_trap_phase_invalid_during_alloc
        .type           $__internal_1_$__cuda_sm10x_tcgen05_guardrail_trap_phase_invalid_during_alloc,@function
        .size           $__internal_1_$__cuda_sm10x_tcgen05_guardrail_trap_phase_invalid_during_alloc,($__internal_2_$__cuda_sm10x_tcgen05_guardrail_trap_unallocated_columns_being_dealloced - $__internal_1_$__cuda_sm10x_tcgen05_guardrail_trap_phase_invalid_during_alloc)
$__internal_1_$__cuda_sm10x_tcgen05_guardrail_trap_phase_invalid_during_alloc:
[----:B------:R-:W-:Y:S05]  /*a050*/  BPT.TRAP 0x1 ;  /* 0x000000040000795c */ /* 0x000fea0000300000 */
[----:B------:R-:W-:-:S04]  /*a060*/  MOV R5, 0x0 ;  /* 0x0000000000057802 */ /* 0x000fc80000000f00 */
[----:B------:R-:W-:Y:S05]  /*a070*/  RET.REL.NODEC R4 `(_ZN7cutlass13device_kernelINS_4gemm6kernel13GemmUniversalIN4cute5tupleIJiiiiEEENS1_10collective13CollectiveMmaINS1_35MainloopSm100TmaUmmaWarpSpecializedILi17ELi2ELi4ENS5_IJNS4_1CILi2EEESB_NSA_ILi1EEEEEEEENS5_IJNSA_ILi64EEENSA_ILi128EEENSA_ILi32EEEEEENS_6half_tENS5_IJlSC_lEEESJ_SK_NS4_8TiledMMAINS4_8MMA_AtomIJNS4_20SM100_MMA_F16BF16_SSISJ_SJ_fLi64ELi128ELNS4_4UMMA5MajorE0ELSP_0ELNSO_7ScaleInE0ELSQ_0EEEEEENS4_6LayoutINS5_IJSC_SC_SC_EEENS5_IJNSA_ILi0EEESV_SV_EEEEENS5_IJNS4_10UnderscoreESY_SY_EEEEENS4_23SM90_TMA_LOAD_MULTICASTENS4_14ComposedLayoutINS4_7SwizzleILi2ELi4ELi3EEENS4_18smem_ptr_flag_bitsILi16EEENST_INS5_IJNSA_ILi8EEESH_EEENS5_IJSH_SC_EEEEEEEvNS4_8identityES11_S1B_vS1C_EENS_8epilogue10collective18CollectiveEpilogueINS1E_23Sm100TmaWarpSpecializedILi4ELi2ELi16ELb1ELb0EEEJSI_NS5_IJNST_ISF_SC_EENST_ISH_SC_EEEEESJ_SK_SJ_SK_NS1E_6fusion15FusionCallbacksIS1I_NS1M_17LinearCombinationISJ_fSJ_fLNS_15FloatRoundStyleE2EEESI_S1L_JEEENS4_5SM1004TMEM4LOAD26SM100_TMEM_LOAD_16dp256b4xENS4_13SM90_TMA_LOADES1B_NS4_17SM75_U32x4_LDSM_NENS4_14SM90_TMA_STOREES1B_NS4_17SM90_U32x4_STSM_NENS4_39AutoVectorizingCopyWithAssumedAlignmentILi128EEEEEEvvEEEEvNT_6ParamsE) ;  /* 0xffffff5c04e07950 */ /* 0x000fea0003c3ffff */
        .weak           $__internal_2_$__cuda_sm10x_tcgen05_guardrail_trap_unallocated_columns_being_dealloced
        .type           $__internal_2_$__cuda_sm10x_tcgen05_guardrail_trap_unallocated_columns_being_dealloced,@function
        .size           $__internal_2_$__cuda_sm10x_tcgen05_guardrail_trap_unallocated_columns_being_dealloced,(.L_x_223 - $__internal_2_$__cuda_sm10x_tcgen05_guardrail_trap_unallocated_columns_being_dealloced)
$__internal_2_$__cuda_sm10x_tcgen05_guardrail_trap_unallocated_columns_being_dealloced:
[----:B------:R-:W-:Y:S05]  /*a080*/  BPT.TRAP 0x1 ;  /* 0x000000040000795c */ /* 0x000fea0000300000 */
[----:B------:R-:W-:-:S04]  /*a090*/  HFMA2 R3, -RZ, RZ, 0, 0 ;  /* 0x00000000ff037431 */ /* 0x000fc800000001ff */
[----:B------:R-:W-:Y:S05]  /*a0a0*/  RET.REL.NODEC R2 `(_ZN7cutlass13device_kernelINS_4gemm6kernel13GemmUniversalIN4cute5tupleIJiiiiEEENS1_10collective13CollectiveMmaINS1_35MainloopSm100TmaUmmaWarpSpecializedILi17ELi2ELi4ENS5_IJNS4_1CILi2EEESB_NSA_ILi1EEEEEEEENS5_IJNSA_ILi64EEENSA_ILi128EEENSA_ILi32EEEEEENS_6half_tENS5_IJlSC_lEEESJ_SK_NS4_8TiledMMAINS4_8MMA_AtomIJNS4_20SM100_MMA_F16BF16_SSISJ_SJ_fLi64ELi128ELNS4_4UMMA5MajorE0ELSP_0ELNSO_7ScaleInE0ELSQ_0EEEEEENS4_6LayoutINS5_IJSC_SC_SC_EEENS5_IJNSA_ILi0EEESV_SV_EEEEENS5_IJNS4_10UnderscoreESY_SY_EEEEENS4_23SM90_TMA_LOAD_MULTICASTENS4_14ComposedLayoutINS4_7SwizzleILi2ELi4ELi3EEENS4_18smem_ptr_flag_bitsILi16EEENST_INS5_IJNSA_ILi8EEESH_EEENS5_IJSH_SC_EEEEEEEvNS4_8identityES11_S1B_vS1C_EENS_8epilogue10collective18CollectiveEpilogueINS1E_23Sm100TmaWarpSpecializedILi4ELi2ELi16ELb1ELb0EEEJSI_NS5_IJNST_ISF_SC_EENST_ISH_SC_EEEEESJ_SK_SJ_SK_NS1E_6fusion15FusionCallbacksIS1I_NS1M_17LinearCombinationISJ_fSJ_fLNS_15FloatRoundStyleE2EEESI_S1L_JEEENS4_5SM1004TMEM4LOAD26SM100_TMEM_LOAD_16dp256b4xENS4_13SM90_TMA_LOADES1B_NS4_17SM75_U32x4_LDSM_NENS4_14SM90_TMA_STOREES1B_NS4_17SM90_U32x4_STSM_NENS4_39AutoVectorizingCopyWithAssumedAlignmentILi128EEEEEEvvEEEEvNT_6ParamsE) ;  /* 0xffffff5c02d47950 */ /* 0x000fea0003c3ffff */
.L_x_222:
[----:B------:R-:W-:-:S00]  /*a0b0*/  BRA `(.L_x_222) ;  /* 0xfffffffc00fc7947 */ /* 0x000fc0000383ffff */
[----:B------:R-:W-:-:S00]  /*a0c0*/  NOP ;  /* 0x0000000000007918 */ /* 0x000fc00000000000 */
        /* <DEDUP_REMOVED lines=11> */
.L_x_223:


//--------------------- .nv.global.init           --------------------------
	.section	.nv.global.init,"aw",@progbits
.nv.global.init:
	.type		$str$27,@object
	.size		$str$27,($str$28 - $str$27)
$str$27:
        /*0000*/ 	.byte	0x28, 0x61, 0x64, 0x64, 0x72, 0x65, 0x73, 0x73, 0x20, 0x26, 0x20, 0x6d, 0x61, 0x73, 0x6b, 0x29
        /*0010*/ 	.byte	0x20, 0x3d, 0x3d, 0x20, 0x30, 0x00
	.type		$str$28,@object
	.size		$str$28,($str$26 - $str$28)
$str$28:
        /*0016*/ 	.byte	0x2f, 0x74, 0x6d, 0x70, 0x2f, 0x63, 0x75, 0x74, 0x6c, 0x61, 0x73, 0x73, 0x5f, 0x73, 0x77, 0x65
        /*0026*/ 	.byte	0x65, 0x70, 0x5f, 0x73, 0x72, 0x63, 0x2f, 0x69, 0x6e, 0x63, 0x6c, 0x75, 0x64, 0x65, 0x2f, 0x63
        /*0036*/ 	.byte	0x75, 0x74, 0x65, 0x2f, 0x70, 0x6f, 0x69, 0x6e, 0x74, 0x65, 0x72, 0x5f, 0x66, 0x6c, 0x61, 0x67
        /*0046*/ 	.byte	0x67, 0x65, 0x64, 0x2e, 0x68, 0x70, 0x70, 0x00
	.type		$str$26,@object
	.size		$str$26,($str$25 - $str$26)
$str$26:
        /*004e*/ 	.byte	0x2f, 0x74, 0x6d, 0x70, 0x2f, 0x63, 0x75, 0x74, 0x6c, 0x61, 0x73, 0x73, 0x5f, 0x73, 0x77, 0x65
        /*005e*/ 	.byte	0x65, 0x70, 0x5f, 0x73, 0x72, 0x63, 0x2f, 0x69, 0x6e, 0x63, 0x6c, 0x75, 0x64, 0x65, 0x2f, 0x63
        /*006e*/ 	.byte	0x75, 0x74, 0x65, 0x2f, 0x61, 0x74, 0x6f, 0x6d, 0x2f, 0x63, 0x6f, 0x70, 0x79, 0x5f, 0x74, 0x72
        /*007e*/ 	.byte	0x61, 0x69, 0x74, 0x73, 0x5f, 0x73, 0x6d, 0x31, 0x30, 0x30, 0x2e, 0x68, 0x70, 0x70, 0x00
	.type		$str$25,@object
	.size		$str$25,(__unnamed_1 - $str$25)
$str$25:
        /*008d*/ 	.byte	0x28, 0x28, 0x75, 0x69, 0x6e, 0x74, 0x33, 0x32, 0x5f, 0x74, 0x28, 0x74, 0x68, 0x72, 0x65, 0x61
        /*009d*/ 	.byte	0x64, 0x49, 0x64, 0x78, 0x2e, 0x78, 0x29, 0x20, 0x2f, 0x20, 0x33, 0x32, 0x29, 0x20, 0x25, 0x20
        /*00ad*/ 	.byte	0x34, 0x29, 0x20, 0x3d, 0x3d, 0x20, 0x28, 0x28, 0x28, 0x74, 0x6d, 0x65, 0x6d, 0x5f, 0x61, 0x64
        /*00bd*/ 	.byte	0x64, 0x72, 0x20, 0x3e, 0x3e, 0x20, 0x31, 0x36, 0x29, 0x20, 0x2f, 0x20, 0x33, 0x32, 0x29, 0x20
        /*00cd*/ 	.byte	0x25, 0x20, 0x34, 0x29, 0x00
	.type		__unnamed_1,@object
	.size		__unnamed_1,(__unnamed_2 - __unnamed_1)
__unnamed_1:
        /*00d2*/ 	.byte	0x61, 0x75, 0x74, 0x6f, 0x20, 0x63, 0x75, 0x74, 0x65, 0x3a, 0x3a, 0x61, 0x73, 0x5f, 0x70, 0x6f
        /* <DEDUP_REMOVED lines=24> */
        /*0262*/ 	.byte	0x3e, 0x3e, 0x3e, 0x5d, 0x00
	.type		__unnamed_2,@object
	.size		__unnamed_2,(.L_2 - __unnamed_2)
__unnamed_2:
        /* <DEDUP_REMOVED lines=46> */
.L_2:


//--------------------- .nv.shared._ZN7cutlass13device_kernelINS_4gemm6kernel13GemmUniversalIN4cute5tupleIJiiiiEEENS1_10collective13CollectiveMmaINS1_35MainloopSm100TmaUmmaWarpSpecializedILi17ELi2ELi4ENS5_IJNS4_1CILi2EEESB_NSA_ILi1EEEEEEEENS5_IJNSA_ILi64EEENSA_ILi128EEENSA_ILi32EEEEEENS_6half_tENS5_IJlSC_lEEESJ_SK_NS4_8TiledMMAINS4_8MMA_AtomIJNS4_20SM100_MMA_F16BF16_SSISJ_SJ_fLi64ELi128ELNS4_4UMMA5MajorE0ELSP_0ELNSO_7ScaleInE0ELSQ_0EEEEEENS4_6LayoutINS5_IJSC_SC_SC_EEENS5_IJNSA_ILi0EEESV_SV_EEEEENS5_IJNS4_10UnderscoreESY_SY_EEEEENS4_23SM90_TMA_LOAD_MULTICASTENS4_14ComposedLayoutINS4_7SwizzleILi2ELi4ELi3EEENS4_18smem_ptr_flag_bitsILi16EEENST_INS5_IJNSA_ILi8EEESH_EEENS5_IJSH_SC_EEEEEEEvNS4_8identityES11_S1B_vS1C_EENS_8epilogue10collective18CollectiveEpilogueINS1E_23Sm100TmaWarpSpecializedILi4ELi2ELi16ELb1ELb0EEEJSI_NS5_IJNST_ISF_SC_EENST_ISH_SC_EEEEESJ_SK_SJ_SK_NS1E_6fusion15FusionCallbacksIS1I_NS1M_17LinearCombinationISJ_fSJ_fLNS_15FloatRoundStyleE2EEESI_S1L_JEEENS4_5SM1004TMEM4LOAD26SM100_TMEM_LOAD_16dp256b4xENS4_13SM90_TMA_LOADES1B_NS4_17SM75_U32x4_LDSM_NENS4_14SM90_TMA_STOREES1B_NS4_17SM90_U32x4_STSM_NENS4_39AutoVectorizingCopyWithAssumedAlignmentILi128EEEEEEvvEEEEvNT_6ParamsE --------------------------
	.section	.nv.shared._ZN7cutlass13device_kernelINS_4gemm6kernel13GemmUniversalIN4cute5tupleIJiiiiEEENS1_10collective13CollectiveMmaINS1_35MainloopSm100TmaUmmaWarpSpecializedILi17ELi2ELi4ENS5_IJNS4_1CILi2EEESB_NSA_ILi1EEEEEEEENS5_IJNSA_ILi64EEENSA_ILi128EEENSA_ILi32EEEEEENS_6half_tENS5_IJlSC_lEEESJ_SK_NS4_8TiledMMAINS4_8MMA_AtomIJNS4_20SM100_MMA_F16BF16_SSISJ_SJ_fLi64ELi128ELNS4_4UMMA5MajorE0ELSP_0ELNSO_7ScaleInE0ELSQ_0EEEEEENS4_6LayoutINS5_IJSC_SC_SC_EEENS5_IJNSA_ILi0EEESV_SV_EEEEENS5_IJNS4_10UnderscoreESY_SY_EEEEENS4_23SM90_TMA_LOAD_MULTICASTENS4_14ComposedLayoutINS4_7SwizzleILi2ELi4ELi3EEENS4_18smem_ptr_flag_bitsILi16EEENST_INS5_IJNSA_ILi8EEESH_EEENS5_IJSH_SC_EEEEEEEvNS4_8identityES11_S1B_vS1C_EENS_8epilogue10collective18CollectiveEpilogueINS1E_23Sm100TmaWarpSpecializedILi4ELi2ELi16ELb1ELb0EEEJSI_NS5_IJNST_ISF_SC_EENST_ISH_SC_EEEEESJ_SK_SJ_SK_NS1E_6fusion15FusionCallbacksIS1I_NS1M_17LinearCombinationISJ_fSJ_fLNS_15FloatRoundStyleE2EEESI_S1L_JEEENS4_5SM1004TMEM4LOAD26SM100_TMEM_LOAD_16dp256b4xENS4_13SM90_TMA_LOADES1B_NS4_17SM75_U32x4_LDSM_NENS4_14SM90_TMA_STOREES1B_NS4_17SM90_U32x4_STSM_NENS4_39AutoVectorizingCopyWithAssumedAlignmentILi128EEEEEEvvEEEEvNT_6ParamsE,"aw",@nobits
	.sectionflags	@""
	.align	16
	.zero		1024


//--------------------- .nv.shared.reserved.0     --------------------------
	.section	.nv.shared.reserved.0,"aw",@nobits
	.weak		__nv_reservedSMEM_offset_0_alias
	.size		__nv_reservedSMEM_offset_0_alias, 0, 64
	.other		__nv_reservedSMEM_offset_0_alias,@"STO_CUDA_RESERVED_SHARED STV_DEFAULT"
__nv_reservedSMEM_offset_0_alias:
	.zero		0
.nv.shared.reserved.0:
	.zero		64
	.weak		__nv_reservedSMEM_tcgen05_partition
	.type		__nv_reservedSMEM_tcgen05_partition,@object
	.size		__nv_reservedSMEM_tcgen05_partition,(.L_0 - __nv_reservedSMEM_tcgen05_partition)
__nv_reservedSMEM_tcgen05_partition:
	.zero		32
.L_0:


//--------------------- .nv.global                --------------------------
	.section	.nv.global,"aw",@nobits
.nv.global:
	.type		_ZN40_INTERNAL_afd05d8c_4_k_cu_f7831429_230074cute1_E,@object
	.size		_ZN40_INTERNAL_afd05d8c_4_k_cu_f7831429_230074cute1_E,(_ZN40_INTERNAL_afd05d8c_4_k_cu_f7831429_230074cuda3std3__45__cpo6cbeginE - _ZN40_INTERNAL_afd05d8c_4_k_cu_f7831429_230074cute1_E)
_ZN40_INTERNAL_afd05d8c_4_k_cu_f7831429_230074cute1_E:
	.zero		1
	.type		_ZN40_INTERNAL_afd05d8c_4_k_cu_f7831429_230074cuda3std3__45__cpo6cbeginE,@object
	.size		_ZN40_INTERNAL_afd05d8c_4_k_cu_f7831429_230074cuda3std3__45__cpo6cbeginE,(_ZN40_INTERNAL_afd05d8c_4_k_cu_f7831429_230074cuda3std3__48in_placeE - _ZN40_INTERNAL_afd05d8c_4_k_cu_f7831429_230074cuda3std3__45__cpo6cbeginE)
_ZN40_INTERNAL_afd05d8c_4_k_cu_f7831429_230074cuda3std3__45__cpo6cbeginE:
	.zero		1
	.type		_ZN40_INTERNAL_afd05d8c_4_k_cu_f7831429_230074cuda3std3__48in_placeE,@object
	.size		_ZN40_INTERNAL_afd05d8c_4_k_cu_f7831429_230074cuda3std3__48in_placeE,(_ZN40_INTERNAL_afd05d8c_4_k_cu_f7831429_230074cuda3std6ranges3__45__cpo9iter_moveE - _ZN40_INTERNAL_afd05d8c_4_k_cu_f7831429_230074cuda3std3__48in_placeE)
_ZN40_INTERNAL_afd05d8c_4_k_cu_f7831429_230074cuda3std3__48in_placeE:
	.zero		1
	.type		_ZN40_INTERNAL_afd05d8c_4_k_cu_f7831429_230074cuda3std6ranges3__45__cpo9iter_moveE,@object
	.size		_ZN40_INTERNAL_afd05d8c_4_k_cu_f7831429_230074cuda3std6ranges3__45__cpo9iter_moveE,(_ZN40_INTERNAL_afd05d8c_4_k_cu_f7831429_230074cuda3std3__45__cpo5beginE - _ZN40_INTERNAL_afd05d8c_4_k_cu_f7831429_230074cuda3std6ranges3__45__cpo9iter_moveE)
_ZN40_INTERNAL_afd05d8c_4_k_cu_f7831429_230074cuda3std6ranges3__45__cpo9iter_moveE:
	.zero		1
	.type		_ZN40_INTERNAL_afd05d8c_4_k_cu_f7831429_230074cuda3std3__45__cpo5beginE,@object
	.size		_ZN40_INTERNAL_afd05d8c_4_k_cu_f7831429_230074cuda3std3__45__cpo5beginE,(_ZN40_INTERNAL_afd05d8c_4_k_cu_f7831429_230074cuda3std3__442_GLOBAL__N__afd05d8c_4_k_cu_f7831429_230076ignoreE - _ZN40_INTERNAL_afd05d8c_4_k_cu_f7831429_230074cuda3std3__45__cpo5beginE)
_ZN40_INTERNAL_afd05d8c_4_k_cu_f7831429_230074cuda3std3__45__cpo5beginE:
	.zero		1
	.type		_ZN40_INTERNAL_afd05d8c_4_k_cu_f7831429_230074cuda3std3__442_GLOBAL__N__afd05d8c_4_k_cu_f7831429_230076ignoreE,@object
	.size		_ZN40_INTERNAL_afd05d8c_4_k_cu_f7831429_230074cuda3std3__442_GLOBAL__N__afd05d8c_4_k_cu_f7831429_230076ignoreE,(_ZN40_INTERNAL_afd05d8c_4_k_cu_f7831429_230074cute7productE - _ZN40_INTERNAL_afd05d8c_4_k_cu_f7831429_230074cuda3std3__442_GLOBAL__N__afd05d8c_4_k_cu_f7831429_230076ignoreE)
_ZN40_INTERNAL_afd05d8c_4_k_cu_f7831429_230074cuda3std3__442_GLOBAL__N__afd05d8c_4_k_cu_f7831429_230076ignoreE:
	.zero		1
	.type		_ZN40_INTERNAL_afd05d8c_4_k_cu_f7831429_230074cute7productE,@object
	.size		_ZN40_INTERNAL_afd05d8c_4_k_cu_f7831429_230074cute7productE,(_ZN40_INTERNAL_afd05d8c_4_k_cu_f7831429_230074cuda3std3__45__cpo3endE - _ZN40_INTERNAL_afd05d8c_4_k_cu_f7831429_230074cute7productE)
_ZN40_INTERNAL_afd05d8c_4_k_cu_f7831429_230074cute7productE:
	.zero		1
	.type		_ZN40_INTERNAL_afd05d8c_4_k_cu_f7831429_230074cuda3std3__45__cpo3endE,@object
	.size		_ZN40_INTERNAL_afd05d8c_4_k_cu_f7831429_230074cuda3std3__45__cpo3endE,(_ZN40_INTERNAL_afd05d8c_4_k_cu_f7831429_230074cuda3std3__419piecewise_constructE - _ZN40_INTERNAL_afd05d8c_4_k_cu_f7831429_230074cuda3std3__45__cpo3endE)
_ZN40_INTERNAL_afd05d8c_4_k_cu_f7831429_230074cuda3std3__45__cpo3endE:
	.zero		1
	.type		_ZN40_INTERNAL_afd05d8c_4_k_cu_f7831429_230074cuda3std3__419piecewise_constructE,@object
	.size		_ZN40_INTERNAL_afd05d8c_4_k_cu_f7831429_230074cuda3std3__419piecewise_constructE,(_ZN40_INTERNAL_afd05d8c_4_k_cu_f7831429_230074cuda3std3__45__cpo4cendE - _ZN40_INTERNAL_afd05d8c_4_k_cu_f7831429_230074cuda3std3__419piecewise_constructE)
_ZN40_INTERNAL_afd05d8c_4_k_cu_f7831429_230074cuda3std3__419piecewise_constructE:
	.zero		1
	.type		_ZN40_INTERNAL_afd05d8c_4_k_cu_f7831429_230074cuda3std3__45__cpo4cendE,@object
	.size		_ZN40_INTERNAL_afd05d8c_4_k_cu_f7831429_230074cuda3std3__45__cpo4cendE,(_ZN40_INTERNAL_afd05d8c_4_k_cu_f7831429_230074cuda3std6ranges3__45__cpo4swapE - _ZN40_INTERNAL_afd05d8c_4_k_cu_f7831429_230074cuda3std3__45__cpo4cendE)
_ZN40_INTERNAL_afd05d8c_4_k_cu_f7831429_230074cuda3std3__45__cpo4cendE:
	.zero		1
	.type		_ZN40_INTERNAL_afd05d8c_4_k_cu_f7831429_230074cuda3std6ranges3__45__cpo4swapE,@object
	.size		_ZN40_INTERNAL_afd05d8c_4_k_cu_f7831429_230074cuda3std6ranges3__45__cpo4swapE,(.L_10 - _ZN40_INTERNAL_afd05d8c_4_k_cu_f7831429_230074cuda3std6ranges3__45__cpo4swapE)
_ZN40_INTERNAL_afd05d8c_4_k_cu_f7831429_230074cuda3std6ranges3__45__cpo4swapE:
	.zero		1
.L_10:


//--------------------- .nv.constant0._ZN7cutlass13device_kernelINS_4gemm6kernel13GemmUniversalIN4cute5tupleIJiiiiEEENS1_10collective13CollectiveMmaINS1_35MainloopSm100TmaUmmaWarpSpecializedILi17ELi2ELi4ENS5_IJNS4_1CILi2EEESB_NSA_ILi1EEEEEEEENS5_IJNSA_ILi64EEENSA_ILi128EEENSA_ILi32EEEEEENS_6half_tENS5_IJlSC_lEEESJ_SK_NS4_8TiledMMAINS4_8MMA_AtomIJNS4_20SM100_MMA_F16BF16_SSISJ_SJ_fLi64ELi128ELNS4_4UMMA5MajorE0ELSP_0ELNSO_7ScaleInE0ELSQ_0EEEEEENS4_6LayoutINS5_IJSC_SC_SC_EEENS5_IJNSA_ILi0EEESV_SV_EEEEENS5_IJNS4_10UnderscoreESY_SY_EEEEENS4_23SM90_TMA_LOAD_MULTICASTENS4_14ComposedLayoutINS4_7SwizzleILi2ELi4ELi3EEENS4_18smem_ptr_flag_bitsILi16EEENST_INS5_IJNSA_ILi8EEESH_EEENS5_IJSH_SC_EEEEEEEvNS4_8identityES11_S1B_vS1C_EENS_8epilogue10collective18CollectiveEpilogueINS1E_23Sm100TmaWarpSpecializedILi4ELi2ELi16ELb1ELb0EEEJSI_NS5_IJNST_ISF_SC_EENST_ISH_SC_EEEEESJ_SK_SJ_SK_NS1E_6fusion15FusionCallbacksIS1I_NS1M_17LinearCombinationISJ_fSJ_fLNS_15FloatRoundStyleE2EEESI_S1L_JEEENS4_5SM1004TMEM4LOAD26SM100_TMEM_LOAD_16dp256b4xENS4_13SM90_TMA_LOADES1B_NS4_17SM75_U32x4_LDSM_NENS4_14SM90_TMA_STOREES1B_NS4_17SM90_U32x4_STSM_NENS4_39AutoVectorizingCopyWithAssumedAlignmentILi128EEEEEEvvEEEEvNT_6ParamsE --------------------------
	.section	.nv.constant0._ZN7cutlass13device_kernelINS_4gemm6kernel13GemmUniversalIN4cute5tupleIJiiiiEEENS1_10collective13CollectiveMmaINS1_35MainloopSm100TmaUmmaWarpSpecializedILi17ELi2ELi4ENS5_IJNS4_1CILi2EEESB_NSA_ILi1EEEEEEEENS5_IJNSA_ILi64EEENSA_ILi128EEENSA_ILi32EEEEEENS_6half_tENS5_IJlSC_lEEESJ_SK_NS4_8TiledMMAINS4_8MMA_AtomIJNS4_20SM100_MMA_F16BF16_SSISJ_SJ_fLi64ELi128ELNS4_4UMMA5MajorE0ELSP_0ELNSO_7ScaleInE0ELSQ_0EEEEEENS4_6LayoutINS5_IJSC_SC_SC_EEENS5_IJNSA_ILi0EEESV_SV_EEEEENS5_IJNS4_10UnderscoreESY_SY_EEEEENS4_23SM90_TMA_LOAD_MULTICASTENS4_14ComposedLayoutINS4_7SwizzleILi2ELi4ELi3EEENS4_18smem_ptr_flag_bitsILi16EEENST_INS5_IJNSA_ILi8EEESH_EEENS5_IJSH_SC_EEEEEEEvNS4_8identityES11_S1B_vS1C_EENS_8epilogue10collective18CollectiveEpilogueINS1E_23Sm100TmaWarpSpecializedILi4ELi2ELi16ELb1ELb0EEEJSI_NS5_IJNST_ISF_SC_EENST_ISH_SC_EEEEESJ_SK_SJ_SK_NS1E_6fusion15FusionCallbacksIS1I_NS1M_17LinearCombinationISJ_fSJ_fLNS_15FloatRoundStyleE2EEESI_S1L_JEEENS4_5SM1004TMEM4LOAD26SM100_TMEM_LOAD_16dp256b4xENS4_13SM90_TMA_LOADES1B_NS4_17SM75_U32x4_LDSM_NENS4_14SM90_TMA_STOREES1B_NS4_17SM90_U32x4_STSM_NENS4_39AutoVectorizingCopyWithAssumedAlignmentILi128EEEEEEvvEEEEvNT_6ParamsE,"a",@progbits
	.sectionflags	@""
	.align	4
.nv.constant0._ZN7cutlass13device_kernelINS_4gemm6kernel13GemmUniversalIN4cute5tupleIJiiiiEEENS1_10collective13CollectiveMmaINS1_35MainloopSm100TmaUmmaWarpSpecializedILi17ELi2ELi4ENS5_IJNS4_1CILi2EEESB_NSA_ILi1EEEEEEEENS5_IJNSA_ILi64EEENSA_ILi128EEENSA_ILi32EEEEEENS_6half_tENS5_IJlSC_lEEESJ_SK_NS4_8TiledMMAINS4_8MMA_AtomIJNS4_20SM100_MMA_F16BF16_SSISJ_SJ_fLi64ELi128ELNS4_4UMMA5MajorE0ELSP_0ELNSO_7ScaleInE0ELSQ_0EEEEEENS4_6LayoutINS5_IJSC_SC_SC_EEENS5_IJNSA_ILi0EEESV_SV_EEEEENS5_IJNS4_10UnderscoreESY_SY_EEEEENS4_23SM90_TMA_LOAD_MULTICASTENS4_14ComposedLayoutINS4_7SwizzleILi2ELi4ELi3EEENS4_18smem_ptr_flag_bitsILi16EEENST_INS5_IJNSA_ILi8EEESH_EEENS5_IJSH_SC_EEEEEEEvNS4_8identityES11_S1B_vS1C_EENS_8epilogue10collective18CollectiveEpilogueINS1E_23Sm100TmaWarpSpecializedILi4ELi2ELi16ELb1ELb0EEEJSI_NS5_IJNST_ISF_SC_EENST_ISH_SC_EEEEESJ_SK_SJ_SK_NS1E_6fusion15FusionCallbacksIS1I_NS1M_17LinearCombinationISJ_fSJ_fLNS_15FloatRoundStyleE2EEESI_S1L_JEEENS4_5SM1004TMEM4LOAD26SM100_TMEM_LOAD_16dp256b4xENS4_13SM90_TMA_LOADES1B_NS4_17SM75_U32x4_LDSM_NENS4_14SM90_TMA_STOREES1B_NS4_17SM90_U32x4_STSM_NENS4_39AutoVectorizingCopyWithAssumedAlignmentILi128EEEEEEvvEEEEvNT_6ParamsE:
	.zero		2944


//--------------------- SYMBOLS --------------------------

	.type		.nv.reservedSmem.offset0,@object
	.size		.nv.reservedSmem.offset0,0x4
	.type		.nv.reservedSmem.cap,@object
	.size		.nv.reservedSmem.cap,0x4
	.type		__assertfail,@function
